//
// Generated by NVIDIA NVVM Compiler
//
// Compiler Build ID: CL-36424714
// Cuda compilation tools, release 13.0, V13.0.88
// Based on NVVM 20.0.0
//

.version 9.0
.target sm_100
.address_size 64

	// .globl	_Z16cal_nnidx_sphereiiiifPKfS0_PiS1_Pf

.visible .entry _Z16cal_nnidx_sphereiiiifPKfS0_PiS1_Pf(
	.param .u32 _Z16cal_nnidx_sphereiiiifPKfS0_PiS1_Pf_param_0,
	.param .u32 _Z16cal_nnidx_sphereiiiifPKfS0_PiS1_Pf_param_1,
	.param .u32 _Z16cal_nnidx_sphereiiiifPKfS0_PiS1_Pf_param_2,
	.param .u32 _Z16cal_nnidx_sphereiiiifPKfS0_PiS1_Pf_param_3,
	.param .f32 _Z16cal_nnidx_sphereiiiifPKfS0_PiS1_Pf_param_4,
	.param .u64 .ptr .align 1 _Z16cal_nnidx_sphereiiiifPKfS0_PiS1_Pf_param_5,
	.param .u64 .ptr .align 1 _Z16cal_nnidx_sphereiiiifPKfS0_PiS1_Pf_param_6,
	.param .u64 .ptr .align 1 _Z16cal_nnidx_sphereiiiifPKfS0_PiS1_Pf_param_7,
	.param .u64 .ptr .align 1 _Z16cal_nnidx_sphereiiiifPKfS0_PiS1_Pf_param_8,
	.param .u64 .ptr .align 1 _Z16cal_nnidx_sphereiiiifPKfS0_PiS1_Pf_param_9
)
{
	.reg .pred 	%p<33>;
	.reg .b32 	%r<81>;
	.reg .b32 	%f<98>;
	.reg .b64 	%rd<41>;
	.reg .b64 	%fd<10>;

	ld.param.u32 	%r39, [_Z16cal_nnidx_sphereiiiifPKfS0_PiS1_Pf_param_0];
	ld.param.u32 	%r40, [_Z16cal_nnidx_sphereiiiifPKfS0_PiS1_Pf_param_1];
	ld.param.u32 	%r41, [_Z16cal_nnidx_sphereiiiifPKfS0_PiS1_Pf_param_2];
	ld.param.u32 	%r42, [_Z16cal_nnidx_sphereiiiifPKfS0_PiS1_Pf_param_3];
	ld.param.f32 	%f97, [_Z16cal_nnidx_sphereiiiifPKfS0_PiS1_Pf_param_4];
	ld.param.u64 	%rd9, [_Z16cal_nnidx_sphereiiiifPKfS0_PiS1_Pf_param_5];
	ld.param.u64 	%rd10, [_Z16cal_nnidx_sphereiiiifPKfS0_PiS1_Pf_param_7];
	ld.param.u64 	%rd8, [_Z16cal_nnidx_sphereiiiifPKfS0_PiS1_Pf_param_8];
	ld.param.u64 	%rd11, [_Z16cal_nnidx_sphereiiiifPKfS0_PiS1_Pf_param_9];
	cvta.to.global.u64 	%rd1, %rd11;
	cvta.to.global.u64 	%rd2, %rd10;
	cvta.to.global.u64 	%rd3, %rd9;
	mov.u32 	%r65, %ctaid.x;
	setp.ge.s32 	%p1, %r65, %r39;
	@%p1 bra 	$L__BB0_5;
	mov.u32 	%r2, %tid.x;
	setp.lt.s32 	%p2, %r40, 1;
	@%p2 bra 	$L__BB0_5;
	and.b32  	%r3, %r40, 3;
	and.b32  	%r4, %r40, 2147483644;
	neg.s32 	%r5, %r4;
	cvta.to.global.u64 	%rd4, %rd8;
$L__BB0_3:
	setp.lt.s32 	%p3, %r2, %r41;
	@%p3 bra 	$L__BB0_6;
$L__BB0_4:
	mov.u32 	%r64, %nctaid.x;
	add.s32 	%r65, %r65, %r64;
	setp.lt.s32 	%p32, %r65, %r39;
	@%p32 bra 	$L__BB0_3;
$L__BB0_5:
	ret;
$L__BB0_6:
	mul.lo.s32 	%r8, %r65, %r41;
	mul.lo.s32 	%r9, %r65, %r40;
	mul.lo.s32 	%r10, %r9, 3;
	mov.u32 	%r66, %r2;
$L__BB0_7:
	ld.param.u64 	%rd40, [_Z16cal_nnidx_sphereiiiifPKfS0_PiS1_Pf_param_6];
	add.s32 	%r12, %r66, %r8;
	mul.lo.s32 	%r43, %r12, 3;
	cvta.to.global.u64 	%rd12, %rd40;
	mul.wide.s32 	%rd13, %r43, 4;
	add.s64 	%rd14, %rd12, %rd13;
	ld.global.f32 	%f4, [%rd14];
	ld.global.f32 	%f5, [%rd14+4];
	ld.global.f32 	%f6, [%rd14+8];
	mul.lo.s32 	%r13, %r12, %r42;
$L__BB0_8:
	setp.lt.u32 	%p4, %r40, 4;
	mov.b32 	%r76, 0;
	mov.u32 	%r72, %r76;
	@%p4 bra 	$L__BB0_31;
	mov.b32 	%r72, 0;
	mov.b32 	%r68, 1;
	mov.u32 	%r67, %r10;
	mov.u32 	%r69, %r5;
$L__BB0_10:
	mul.wide.s32 	%rd15, %r67, 4;
	add.s64 	%rd5, %rd3, %rd15;
	ld.global.f32 	%f17, [%rd5];
	ld.global.f32 	%f18, [%rd5+4];
	ld.global.f32 	%f19, [%rd5+8];
	sub.f32 	%f20, %f17, %f4;
	sub.f32 	%f21, %f18, %f5;
	sub.f32 	%f22, %f19, %f6;
	mul.f32 	%f23, %f21, %f21;
	fma.rn.f32 	%f24, %f20, %f20, %f23;
	fma.rn.f32 	%f25, %f22, %f22, %f24;
	sqrt.rn.f32 	%f8, %f25;
	setp.geu.f32 	%p5, %f8, %f97;
	@%p5 bra 	$L__BB0_15;
	sub.f32 	%f26, %f8, %f97;
	abs.f32 	%f27, %f26;
	cvt.f64.f32 	%fd1, %f27;
	setp.leu.f64 	%p6, %fd1, 0d3EB0C6F7A0B5ED8D;
	@%p6 bra 	$L__BB0_15;
	setp.ge.s32 	%p7, %r72, %r42;
	@%p7 bra 	$L__BB0_14;
	add.s32 	%r48, %r72, %r13;
	mul.wide.s32 	%rd16, %r48, 4;
	add.s64 	%rd17, %rd2, %rd16;
	add.s32 	%r49, %r68, -1;
	st.global.u32 	[%rd17], %r49;
	add.s64 	%rd18, %rd1, %rd16;
	st.global.f32 	[%rd18], %f8;
$L__BB0_14:
	add.s32 	%r72, %r72, 1;
$L__BB0_15:
	ld.global.f32 	%f28, [%rd5+12];
	ld.global.f32 	%f29, [%rd5+16];
	ld.global.f32 	%f30, [%rd5+20];
	sub.f32 	%f31, %f28, %f4;
	sub.f32 	%f32, %f29, %f5;
	sub.f32 	%f33, %f30, %f6;
	mul.f32 	%f34, %f32, %f32;
	fma.rn.f32 	%f35, %f31, %f31, %f34;
	fma.rn.f32 	%f36, %f33, %f33, %f35;
	sqrt.rn.f32 	%f9, %f36;
	setp.geu.f32 	%p8, %f9, %f97;
	@%p8 bra 	$L__BB0_20;
	sub.f32 	%f37, %f9, %f97;
	abs.f32 	%f38, %f37;
	cvt.f64.f32 	%fd2, %f38;
	setp.leu.f64 	%p9, %fd2, 0d3EB0C6F7A0B5ED8D;
	@%p9 bra 	$L__BB0_20;
	setp.ge.s32 	%p10, %r72, %r42;
	@%p10 bra 	$L__BB0_19;
	add.s32 	%r50, %r72, %r13;
	mul.wide.s32 	%rd19, %r50, 4;
	add.s64 	%rd20, %rd2, %rd19;
	st.global.u32 	[%rd20], %r68;
	add.s64 	%rd21, %rd1, %rd19;
	st.global.f32 	[%rd21], %f9;
$L__BB0_19:
	add.s32 	%r72, %r72, 1;
$L__BB0_20:
	ld.global.f32 	%f39, [%rd5+24];
	ld.global.f32 	%f40, [%rd5+28];
	ld.global.f32 	%f41, [%rd5+32];
	sub.f32 	%f42, %f39, %f4;
	sub.f32 	%f43, %f40, %f5;
	sub.f32 	%f44, %f41, %f6;
	mul.f32 	%f45, %f43, %f43;
	fma.rn.f32 	%f46, %f42, %f42, %f45;
	fma.rn.f32 	%f47, %f44, %f44, %f46;
	sqrt.rn.f32 	%f10, %f47;
	setp.geu.f32 	%p11, %f10, %f97;
	@%p11 bra 	$L__BB0_25;
	sub.f32 	%f48, %f10, %f97;
	abs.f32 	%f49, %f48;
	cvt.f64.f32 	%fd3, %f49;
	setp.leu.f64 	%p12, %fd3, 0d3EB0C6F7A0B5ED8D;
	@%p12 bra 	$L__BB0_25;
	setp.ge.s32 	%p13, %r72, %r42;
	@%p13 bra 	$L__BB0_24;
	add.s32 	%r51, %r72, %r13;
	mul.wide.s32 	%rd22, %r51, 4;
	add.s64 	%rd23, %rd2, %rd22;
	add.s32 	%r52, %r68, 1;
	st.global.u32 	[%rd23], %r52;
	add.s64 	%rd24, %rd1, %rd22;
	st.global.f32 	[%rd24], %f10;
$L__BB0_24:
	add.s32 	%r72, %r72, 1;
$L__BB0_25:
	ld.global.f32 	%f50, [%rd5+36];
	ld.global.f32 	%f51, [%rd5+40];
	ld.global.f32 	%f52, [%rd5+44];
	sub.f32 	%f53, %f50, %f4;
	sub.f32 	%f54, %f51, %f5;
	sub.f32 	%f55, %f52, %f6;
	mul.f32 	%f56, %f54, %f54;
	fma.rn.f32 	%f57, %f53, %f53, %f56;
	fma.rn.f32 	%f58, %f55, %f55, %f57;
	sqrt.rn.f32 	%f11, %f58;
	setp.geu.f32 	%p14, %f11, %f97;
	@%p14 bra 	$L__BB0_30;
	sub.f32 	%f59, %f11, %f97;
	abs.f32 	%f60, %f59;
	cvt.f64.f32 	%fd4, %f60;
	setp.leu.f64 	%p15, %fd4, 0d3EB0C6F7A0B5ED8D;
	@%p15 bra 	$L__BB0_30;
	setp.ge.s32 	%p16, %r72, %r42;
	@%p16 bra 	$L__BB0_29;
	add.s32 	%r53, %r72, %r13;
	mul.wide.s32 	%rd25, %r53, 4;
	add.s64 	%rd26, %rd2, %rd25;
	add.s32 	%r54, %r68, 2;
	st.global.u32 	[%rd26], %r54;
	add.s64 	%rd27, %rd1, %rd25;
	st.global.f32 	[%rd27], %f11;
$L__BB0_29:
	add.s32 	%r72, %r72, 1;
$L__BB0_30:
	add.s32 	%r69, %r69, 4;
	add.s32 	%r68, %r68, 4;
	add.s32 	%r67, %r67, 12;
	setp.ne.s32 	%p17, %r69, 0;
	mov.u32 	%r76, %r4;
	@%p17 bra 	$L__BB0_10;
$L__BB0_31:
	setp.eq.s32 	%p18, %r3, 0;
	@%p18 bra 	$L__BB0_49;
	add.s32 	%r55, %r76, %r9;
	mul.lo.s32 	%r56, %r55, 3;
	mul.wide.s32 	%rd28, %r56, 4;
	add.s64 	%rd6, %rd3, %rd28;
	ld.global.f32 	%f61, [%rd6];
	ld.global.f32 	%f62, [%rd6+4];
	ld.global.f32 	%f63, [%rd6+8];
	sub.f32 	%f64, %f61, %f4;
	sub.f32 	%f65, %f62, %f5;
	sub.f32 	%f66, %f63, %f6;
	mul.f32 	%f67, %f65, %f65;
	fma.rn.f32 	%f68, %f64, %f64, %f67;
	fma.rn.f32 	%f69, %f66, %f66, %f68;
	sqrt.rn.f32 	%f12, %f69;
	setp.geu.f32 	%p19, %f12, %f97;
	@%p19 bra 	$L__BB0_37;
	sub.f32 	%f70, %f12, %f97;
	abs.f32 	%f71, %f70;
	cvt.f64.f32 	%fd5, %f71;
	setp.leu.f64 	%p20, %fd5, 0d3EB0C6F7A0B5ED8D;
	@%p20 bra 	$L__BB0_37;
	setp.ge.s32 	%p21, %r72, %r42;
	@%p21 bra 	$L__BB0_36;
	add.s32 	%r57, %r72, %r13;
	mul.wide.s32 	%rd29, %r57, 4;
	add.s64 	%rd30, %rd2, %rd29;
	st.global.u32 	[%rd30], %r76;
	add.s64 	%rd31, %rd1, %rd29;
	st.global.f32 	[%rd31], %f12;
$L__BB0_36:
	add.s32 	%r72, %r72, 1;
$L__BB0_37:
	setp.eq.s32 	%p22, %r3, 1;
	@%p22 bra 	$L__BB0_49;
	ld.global.f32 	%f72, [%rd6+12];
	ld.global.f32 	%f73, [%rd6+16];
	ld.global.f32 	%f74, [%rd6+20];
	sub.f32 	%f75, %f72, %f4;
	sub.f32 	%f76, %f73, %f5;
	sub.f32 	%f77, %f74, %f6;
	mul.f32 	%f78, %f76, %f76;
	fma.rn.f32 	%f79, %f75, %f75, %f78;
	fma.rn.f32 	%f80, %f77, %f77, %f79;
	sqrt.rn.f32 	%f13, %f80;
	setp.geu.f32 	%p23, %f13, %f97;
	@%p23 bra 	$L__BB0_43;
	sub.f32 	%f81, %f13, %f97;
	abs.f32 	%f82, %f81;
	cvt.f64.f32 	%fd6, %f82;
	setp.leu.f64 	%p24, %fd6, 0d3EB0C6F7A0B5ED8D;
	@%p24 bra 	$L__BB0_43;
	setp.ge.s32 	%p25, %r72, %r42;
	@%p25 bra 	$L__BB0_42;
	add.s32 	%r58, %r72, %r13;
	mul.wide.s32 	%rd32, %r58, 4;
	add.s64 	%rd33, %rd2, %rd32;
	add.s32 	%r59, %r76, 1;
	st.global.u32 	[%rd33], %r59;
	add.s64 	%rd34, %rd1, %rd32;
	st.global.f32 	[%rd34], %f13;
$L__BB0_42:
	add.s32 	%r72, %r72, 1;
$L__BB0_43:
	setp.eq.s32 	%p26, %r3, 2;
	@%p26 bra 	$L__BB0_49;
	ld.global.f32 	%f83, [%rd6+24];
	ld.global.f32 	%f84, [%rd6+28];
	ld.global.f32 	%f85, [%rd6+32];
	sub.f32 	%f86, %f83, %f4;
	sub.f32 	%f87, %f84, %f5;
	sub.f32 	%f88, %f85, %f6;
	mul.f32 	%f89, %f87, %f87;
	fma.rn.f32 	%f90, %f86, %f86, %f89;
	fma.rn.f32 	%f91, %f88, %f88, %f90;
	sqrt.rn.f32 	%f14, %f91;
	setp.geu.f32 	%p27, %f14, %f97;
	@%p27 bra 	$L__BB0_49;
	sub.f32 	%f92, %f14, %f97;
	abs.f32 	%f93, %f92;
	cvt.f64.f32 	%fd7, %f93;
	setp.leu.f64 	%p28, %fd7, 0d3EB0C6F7A0B5ED8D;
	@%p28 bra 	$L__BB0_49;
	setp.ge.s32 	%p29, %r72, %r42;
	@%p29 bra 	$L__BB0_48;
	add.s32 	%r60, %r72, %r13;
	mul.wide.s32 	%rd35, %r60, 4;
	add.s64 	%rd36, %rd2, %rd35;
	add.s32 	%r61, %r76, 2;
	st.global.u32 	[%rd36], %r61;
	add.s64 	%rd37, %rd1, %rd35;
	st.global.f32 	[%rd37], %f14;
$L__BB0_48:
	add.s32 	%r72, %r72, 1;
$L__BB0_49:
	cvt.f64.f32 	%fd8, %f97;
	add.f64 	%fd9, %fd8, 0d3FA999999999999A;
	cvt.rn.f32.f64 	%f97, %fd9;
	setp.eq.s32 	%p30, %r72, 0;
	@%p30 bra 	$L__BB0_8;
	min.s32 	%r62, %r72, %r42;
	mul.wide.s32 	%rd38, %r12, 4;
	add.s64 	%rd39, %rd4, %rd38;
	st.global.u32 	[%rd39], %r62;
	mov.u32 	%r63, %ntid.x;
	add.s32 	%r66, %r66, %r63;
	setp.lt.s32 	%p31, %r66, %r41;
	@%p31 bra 	$L__BB0_7;
	bra.uni 	$L__BB0_4;

}
	// .globl	_Z14cal_nnidx_cubeiiiiifPKfS0_PiS1_
.visible .entry _Z14cal_nnidx_cubeiiiiifPKfS0_PiS1_(
	.param .u32 _Z14cal_nnidx_cubeiiiiifPKfS0_PiS1__param_0,
	.param .u32 _Z14cal_nnidx_cubeiiiiifPKfS0_PiS1__param_1,
	.param .u32 _Z14cal_nnidx_cubeiiiiifPKfS0_PiS1__param_2,
	.param .u32 _Z14cal_nnidx_cubeiiiiifPKfS0_PiS1__param_3,
	.param .u32 _Z14cal_nnidx_cubeiiiiifPKfS0_PiS1__param_4,
	.param .f32 _Z14cal_nnidx_cubeiiiiifPKfS0_PiS1__param_5,
	.param .u64 .ptr .align 1 _Z14cal_nnidx_cubeiiiiifPKfS0_PiS1__param_6,
	.param .u64 .ptr .align 1 _Z14cal_nnidx_cubeiiiiifPKfS0_PiS1__param_7,
	.param .u64 .ptr .align 1 _Z14cal_nnidx_cubeiiiiifPKfS0_PiS1__param_8,
	.param .u64 .ptr .align 1 _Z14cal_nnidx_cubeiiiiifPKfS0_PiS1__param_9
)
{
	.reg .pred 	%p<40>;
	.reg .b32 	%r<84>;
	.reg .b32 	%f<65>;
	.reg .b64 	%rd<25>;
	.reg .b64 	%fd<3>;

	ld.param.u32 	%r33, [_Z14cal_nnidx_cubeiiiiifPKfS0_PiS1__param_0];
	ld.param.u32 	%r34, [_Z14cal_nnidx_cubeiiiiifPKfS0_PiS1__param_1];
	ld.param.u32 	%r35, [_Z14cal_nnidx_cubeiiiiifPKfS0_PiS1__param_2];
	ld.param.u32 	%r36, [_Z14cal_nnidx_cubeiiiiifPKfS0_PiS1__param_3];
	ld.param.u32 	%r37, [_Z14cal_nnidx_cubeiiiiifPKfS0_PiS1__param_4];
	ld.param.f32 	%f64, [_Z14cal_nnidx_cubeiiiiifPKfS0_PiS1__param_5];
	ld.param.u64 	%rd6, [_Z14cal_nnidx_cubeiiiiifPKfS0_PiS1__param_6];
	ld.param.u64 	%rd7, [_Z14cal_nnidx_cubeiiiiifPKfS0_PiS1__param_8];
	cvta.to.global.u64 	%rd1, %rd7;
	cvta.to.global.u64 	%rd2, %rd6;
	mov.u32 	%r72, %ctaid.x;
	setp.ge.s32 	%p7, %r72, %r33;
	@%p7 bra 	$L__BB1_5;
	mov.u32 	%r2, %tid.x;
	setp.lt.s32 	%p8, %r34, 1;
	@%p8 bra 	$L__BB1_5;
	and.b32  	%r3, %r34, 1;
	and.b32  	%r4, %r34, 2147483646;
	neg.s32 	%r5, %r4;
	shl.b32 	%r6, %r37, 1;
	cvt.rn.f32.s32 	%f1, %r36;
$L__BB1_3:
	setp.lt.s32 	%p9, %r2, %r35;
	@%p9 bra 	$L__BB1_6;
$L__BB1_4:
	mov.u32 	%r71, %nctaid.x;
	add.s32 	%r72, %r72, %r71;
	setp.lt.s32 	%p36, %r72, %r33;
	@%p36 bra 	$L__BB1_3;
$L__BB1_5:
	ret;
$L__BB1_6:
	mul.lo.s32 	%r9, %r72, %r35;
	mul.lo.s32 	%r10, %r72, %r34;
	mul.lo.s32 	%r11, %r9, %r37;
	mul.lo.s32 	%r12, %r10, 3;
	mov.u32 	%r73, %r2;
$L__BB1_7:
	ld.param.u64 	%rd23, [_Z14cal_nnidx_cubeiiiiifPKfS0_PiS1__param_7];
	add.s32 	%r14, %r73, %r9;
	mul.lo.s32 	%r38, %r14, 3;
	cvta.to.global.u64 	%rd8, %rd23;
	mul.wide.s32 	%rd9, %r38, 4;
	add.s64 	%rd10, %rd8, %rd9;
	ld.global.f32 	%f5, [%rd10];
	ld.global.f32 	%f6, [%rd10+4];
	ld.global.f32 	%f7, [%rd10+8];
	mul.lo.s32 	%r15, %r6, %r73;
$L__BB1_8:
	setp.eq.s32 	%p10, %r34, 1;
	mul.f32 	%f9, %f64, 0f3F000000;
	div.rn.f32 	%f10, %f64, %f1;
	mov.b32 	%r81, 0;
	mov.u32 	%r78, %r81;
	@%p10 bra 	$L__BB1_19;
	mov.b32 	%r76, 0;
	mov.u32 	%r74, %r12;
	mov.u32 	%r75, %r5;
	mov.u32 	%r78, %r76;
$L__BB1_10:
	mul.wide.s32 	%rd11, %r74, 4;
	add.s64 	%rd3, %rd2, %rd11;
	ld.global.f32 	%f22, [%rd3];
	ld.global.f32 	%f23, [%rd3+4];
	ld.global.f32 	%f24, [%rd3+8];
	sub.f32 	%f11, %f22, %f5;
	sub.f32 	%f12, %f23, %f6;
	sub.f32 	%f13, %f24, %f7;
	abs.f32 	%f25, %f11;
	setp.geu.f32 	%p12, %f25, %f9;
	abs.f32 	%f26, %f12;
	setp.geu.f32 	%p13, %f26, %f9;
	mov.pred 	%p37, 0;
	or.pred  	%p14, %p12, %p13;
	@%p14 bra 	$L__BB1_12;
	abs.f32 	%f28, %f13;
	setp.lt.f32 	%p37, %f28, %f9;
$L__BB1_12:
	setp.ge.s32 	%p15, %r78, %r37;
	not.pred 	%p16, %p37;
	or.pred  	%p17, %p16, %p15;
	@%p17 bra 	$L__BB1_14;
	add.f32 	%f29, %f9, %f11;
	div.rn.f32 	%f30, %f29, %f10;
	cvt.rzi.s32.f32 	%r42, %f30;
	add.f32 	%f31, %f9, %f12;
	div.rn.f32 	%f32, %f31, %f10;
	cvt.rzi.s32.f32 	%r43, %f32;
	add.f32 	%f33, %f9, %f13;
	div.rn.f32 	%f34, %f33, %f10;
	cvt.rzi.s32.f32 	%r44, %f34;
	mad.lo.s32 	%r45, %r42, %r36, %r43;
	mad.lo.s32 	%r46, %r45, %r36, %r44;
	add.s32 	%r47, %r78, %r11;
	shl.b32 	%r48, %r47, 1;
	add.s32 	%r49, %r48, %r15;
	mul.wide.s32 	%rd12, %r49, 4;
	add.s64 	%rd13, %rd1, %rd12;
	st.global.u32 	[%rd13], %r76;
	st.global.u32 	[%rd13+4], %r46;
	add.s32 	%r78, %r78, 1;
$L__BB1_14:
	ld.global.f32 	%f35, [%rd3+12];
	ld.global.f32 	%f36, [%rd3+16];
	ld.global.f32 	%f37, [%rd3+20];
	sub.f32 	%f14, %f35, %f5;
	sub.f32 	%f15, %f36, %f6;
	sub.f32 	%f16, %f37, %f7;
	abs.f32 	%f38, %f14;
	setp.geu.f32 	%p19, %f38, %f9;
	abs.f32 	%f39, %f15;
	setp.geu.f32 	%p20, %f39, %f9;
	mov.pred 	%p38, 0;
	or.pred  	%p21, %p19, %p20;
	@%p21 bra 	$L__BB1_16;
	abs.f32 	%f41, %f16;
	setp.lt.f32 	%p38, %f41, %f9;
$L__BB1_16:
	setp.ge.s32 	%p22, %r78, %r37;
	not.pred 	%p23, %p38;
	or.pred  	%p24, %p23, %p22;
	@%p24 bra 	$L__BB1_18;
	add.f32 	%f42, %f9, %f14;
	div.rn.f32 	%f43, %f42, %f10;
	cvt.rzi.s32.f32 	%r50, %f43;
	add.f32 	%f44, %f9, %f15;
	div.rn.f32 	%f45, %f44, %f10;
	cvt.rzi.s32.f32 	%r51, %f45;
	add.f32 	%f46, %f9, %f16;
	div.rn.f32 	%f47, %f46, %f10;
	cvt.rzi.s32.f32 	%r52, %f47;
	mad.lo.s32 	%r53, %r50, %r36, %r51;
	mad.lo.s32 	%r54, %r53, %r36, %r52;
	add.s32 	%r55, %r78, %r11;
	shl.b32 	%r56, %r55, 1;
	add.s32 	%r57, %r56, %r15;
	mul.wide.s32 	%rd14, %r57, 4;
	add.s64 	%rd15, %rd1, %rd14;
	add.s32 	%r58, %r76, 1;
	st.global.u32 	[%rd15], %r58;
	st.global.u32 	[%rd15+4], %r54;
	add.s32 	%r78, %r78, 1;
$L__BB1_18:
	add.s32 	%r76, %r76, 2;
	add.s32 	%r75, %r75, 2;
	add.s32 	%r74, %r74, 6;
	setp.ne.s32 	%p25, %r75, 0;
	mov.u32 	%r81, %r4;
	@%p25 bra 	$L__BB1_10;
$L__BB1_19:
	setp.eq.s32 	%p26, %r3, 0;
	@%p26 bra 	$L__BB1_24;
	add.s32 	%r59, %r81, %r10;
	mul.lo.s32 	%r60, %r59, 3;
	mul.wide.s32 	%rd16, %r60, 4;
	add.s64 	%rd17, %rd2, %rd16;
	ld.global.f32 	%f48, [%rd17];
	ld.global.f32 	%f49, [%rd17+4];
	ld.global.f32 	%f50, [%rd17+8];
	sub.f32 	%f17, %f48, %f5;
	sub.f32 	%f18, %f49, %f6;
	sub.f32 	%f19, %f50, %f7;
	abs.f32 	%f51, %f17;
	setp.geu.f32 	%p28, %f51, %f9;
	abs.f32 	%f52, %f18;
	setp.geu.f32 	%p29, %f52, %f9;
	mov.pred 	%p39, 0;
	or.pred  	%p30, %p28, %p29;
	@%p30 bra 	$L__BB1_22;
	abs.f32 	%f54, %f19;
	setp.lt.f32 	%p39, %f54, %f9;
$L__BB1_22:
	setp.ge.s32 	%p31, %r78, %r37;
	not.pred 	%p32, %p39;
	or.pred  	%p33, %p32, %p31;
	@%p33 bra 	$L__BB1_24;
	add.f32 	%f55, %f9, %f17;
	div.rn.f32 	%f56, %f55, %f10;
	cvt.rzi.s32.f32 	%r61, %f56;
	add.f32 	%f57, %f9, %f18;
	div.rn.f32 	%f58, %f57, %f10;
	cvt.rzi.s32.f32 	%r62, %f58;
	add.f32 	%f59, %f9, %f19;
	div.rn.f32 	%f60, %f59, %f10;
	cvt.rzi.s32.f32 	%r63, %f60;
	mad.lo.s32 	%r64, %r61, %r36, %r62;
	mad.lo.s32 	%r65, %r64, %r36, %r63;
	add.s32 	%r66, %r78, %r11;
	shl.b32 	%r67, %r66, 1;
	add.s32 	%r68, %r67, %r15;
	mul.wide.s32 	%rd18, %r68, 4;
	add.s64 	%rd19, %rd1, %rd18;
	st.global.u32 	[%rd19], %r81;
	st.global.u32 	[%rd19+4], %r65;
	add.s32 	%r78, %r78, 1;
$L__BB1_24:
	cvt.f64.f32 	%fd1, %f64;
	add.f64 	%fd2, %fd1, 0d3FB999999999999A;
	cvt.rn.f32.f64 	%f64, %fd2;
	setp.eq.s32 	%p34, %r78, 0;
	@%p34 bra 	$L__BB1_8;
	ld.param.u64 	%rd24, [_Z14cal_nnidx_cubeiiiiifPKfS0_PiS1__param_9];
	min.s32 	%r69, %r78, %r37;
	cvta.to.global.u64 	%rd20, %rd24;
	mul.wide.s32 	%rd21, %r14, 4;
	add.s64 	%rd22, %rd20, %rd21;
	st.global.u32 	[%rd22], %r69;
	mov.u32 	%r70, %ntid.x;
	add.s32 	%r73, %r73, %r70;
	setp.lt.s32 	%p35, %r73, %r35;
	@%p35 bra 	$L__BB1_7;
	bra.uni 	$L__BB1_4;

}
	// .globl	_Z9cal_nnidxiiiPKfS0_PiPf
.visible .entry _Z9cal_nnidxiiiPKfS0_PiPf(
	.param .u32 _Z9cal_nnidxiiiPKfS0_PiPf_param_0,
	.param .u32 _Z9cal_nnidxiiiPKfS0_PiPf_param_1,
	.param .u32 _Z9cal_nnidxiiiPKfS0_PiPf_param_2,
	.param .u64 .ptr .align 1 _Z9cal_nnidxiiiPKfS0_PiPf_param_3,
	.param .u64 .ptr .align 1 _Z9cal_nnidxiiiPKfS0_PiPf_param_4,
	.param .u64 .ptr .align 1 _Z9cal_nnidxiiiPKfS0_PiPf_param_5,
	.param .u64 .ptr .align 1 _Z9cal_nnidxiiiPKfS0_PiPf_param_6
)
{
	.reg .pred 	%p<39>;
	.reg .b32 	%r<123>;
	.reg .b32 	%f<176>;
	.reg .b64 	%rd<17>;

	ld.param.u32 	%r70, [_Z9cal_nnidxiiiPKfS0_PiPf_param_0];
	ld.param.u32 	%r71, [_Z9cal_nnidxiiiPKfS0_PiPf_param_1];
	ld.param.u32 	%r72, [_Z9cal_nnidxiiiPKfS0_PiPf_param_2];
	ld.param.u64 	%rd12, [_Z9cal_nnidxiiiPKfS0_PiPf_param_3];
	ld.param.u64 	%rd9, [_Z9cal_nnidxiiiPKfS0_PiPf_param_4];
	ld.param.u64 	%rd10, [_Z9cal_nnidxiiiPKfS0_PiPf_param_5];
	ld.param.u64 	%rd11, [_Z9cal_nnidxiiiPKfS0_PiPf_param_6];
	cvta.to.global.u64 	%rd1, %rd12;
	mov.u32 	%r81, %ctaid.x;
	setp.ge.s32 	%p1, %r81, %r70;
	@%p1 bra 	$L__BB2_5;
	mov.u32 	%r2, %tid.x;
	setp.lt.s32 	%p2, %r71, 1;
	@%p2 bra 	$L__BB2_5;
	and.b32  	%r3, %r71, 3;
	and.b32  	%r4, %r71, 2147483644;
	neg.s32 	%r5, %r4;
	mul.lo.s32 	%r6, %r71, 3;
	cvta.to.global.u64 	%rd2, %rd9;
	cvta.to.global.u64 	%rd3, %rd10;
	cvta.to.global.u64 	%rd4, %rd11;
	mov.u32 	%r7, %ntid.x;
$L__BB2_3:
	setp.lt.s32 	%p3, %r2, %r72;
	@%p3 bra 	$L__BB2_6;
$L__BB2_4:
	mov.u32 	%r80, %nctaid.x;
	add.s32 	%r81, %r81, %r80;
	setp.lt.s32 	%p38, %r81, %r70;
	@%p38 bra 	$L__BB2_3;
$L__BB2_5:
	ret;
$L__BB2_6:
	mul.lo.s32 	%r10, %r81, %r72;
	mul.lo.s32 	%r11, %r81, %r71;
	mul.lo.s32 	%r13, %r6, %r81;
	mov.u32 	%r82, %r2;
$L__BB2_7:
	setp.lt.u32 	%p4, %r71, 4;
	add.s32 	%r74, %r82, %r10;
	mul.lo.s32 	%r75, %r74, 3;
	mul.wide.s32 	%rd13, %r75, 4;
	add.s64 	%rd14, %rd2, %rd13;
	ld.global.f32 	%f1, [%rd14];
	ld.global.f32 	%f2, [%rd14+4];
	ld.global.f32 	%f3, [%rd14+8];
	add.s64 	%rd5, %rd3, %rd13;
	add.s64 	%rd6, %rd4, %rd13;
	mov.f32 	%f159, 0f7F800000;
	mov.b32 	%r106, 0;
	mov.u32 	%r105, %r106;
	mov.u32 	%r104, %r106;
	mov.u32 	%r103, %r106;
	mov.u32 	%r102, %r106;
	mov.f32 	%f158, %f159;
	mov.f32 	%f157, %f159;
	mov.f32 	%f156, %f159;
	@%p4 bra 	$L__BB2_26;
	mov.f32 	%f159, 0f7F800000;
	mov.b32 	%r105, 0;
	mov.b32 	%r84, 1;
	mov.u32 	%r83, %r13;
	mov.u32 	%r85, %r5;
	mov.u32 	%r104, %r105;
	mov.u32 	%r103, %r105;
	mov.u32 	%r102, %r105;
$L__BB2_9:
	add.s32 	%r21, %r84, -1;
	mul.wide.s32 	%rd15, %r83, 4;
	add.s64 	%rd7, %rd1, %rd15;
	ld.global.f32 	%f56, [%rd7];
	ld.global.f32 	%f57, [%rd7+4];
	ld.global.f32 	%f58, [%rd7+8];
	sub.f32 	%f59, %f56, %f1;
	sub.f32 	%f60, %f57, %f2;
	sub.f32 	%f61, %f58, %f3;
	mul.f32 	%f62, %f60, %f60;
	fma.rn.f32 	%f63, %f59, %f59, %f62;
	fma.rn.f32 	%f8, %f61, %f61, %f63;
	setp.lt.f32 	%p5, %f8, %f156;
	mov.f32 	%f144, %f8;
	mov.f32 	%f145, %f156;
	mov.f32 	%f151, %f157;
	mov.u32 	%r90, %r21;
	mov.u32 	%r91, %r102;
	mov.u32 	%r97, %r103;
	@%p5 bra 	$L__BB2_13;
	setp.lt.f32 	%p6, %f8, %f157;
	mov.f32 	%f144, %f156;
	mov.f32 	%f145, %f8;
	mov.f32 	%f151, %f157;
	mov.u32 	%r90, %r102;
	mov.u32 	%r91, %r21;
	mov.u32 	%r97, %r103;
	@%p6 bra 	$L__BB2_13;
	setp.lt.f32 	%p7, %f8, %f158;
	mov.f32 	%f144, %f156;
	mov.f32 	%f145, %f157;
	mov.f32 	%f151, %f8;
	mov.u32 	%r90, %r102;
	mov.u32 	%r91, %r103;
	mov.u32 	%r97, %r21;
	@%p7 bra 	$L__BB2_13;
	setp.lt.f32 	%p8, %f8, %f159;
	selp.f32 	%f9, %f8, %f159, %p8;
	selp.b32 	%r22, %r21, %r105, %p8;
	mov.f32 	%f144, %f156;
	mov.f32 	%f145, %f157;
	mov.f32 	%f151, %f158;
	mov.f32 	%f158, %f9;
	mov.u32 	%r90, %r102;
	mov.u32 	%r91, %r103;
	mov.u32 	%r97, %r104;
	mov.u32 	%r104, %r22;
$L__BB2_13:
	st.global.u32 	[%rd5], %r90;
	st.global.u32 	[%rd5+4], %r91;
	st.global.u32 	[%rd5+8], %r97;
	st.global.u32 	[%rd5+12], %r104;
	sqrt.rn.f32 	%f64, %f144;
	st.global.f32 	[%rd6], %f64;
	sqrt.rn.f32 	%f65, %f145;
	st.global.f32 	[%rd6+4], %f65;
	sqrt.rn.f32 	%f66, %f151;
	st.global.f32 	[%rd6+8], %f66;
	sqrt.rn.f32 	%f67, %f158;
	st.global.f32 	[%rd6+12], %f67;
	add.s32 	%r27, %r84, 2;
	ld.global.f32 	%f68, [%rd7+12];
	ld.global.f32 	%f69, [%rd7+16];
	ld.global.f32 	%f70, [%rd7+20];
	sub.f32 	%f71, %f68, %f1;
	sub.f32 	%f72, %f69, %f2;
	sub.f32 	%f73, %f70, %f3;
	mul.f32 	%f74, %f72, %f72;
	fma.rn.f32 	%f75, %f71, %f71, %f74;
	fma.rn.f32 	%f14, %f73, %f73, %f75;
	setp.lt.f32 	%p9, %f14, %f144;
	mov.f32 	%f148, %f14;
	mov.f32 	%f149, %f144;
	mov.f32 	%f155, %f145;
	mov.u32 	%r94, %r84;
	mov.u32 	%r95, %r90;
	mov.u32 	%r101, %r91;
	@%p9 bra 	$L__BB2_17;
	setp.lt.f32 	%p10, %f14, %f145;
	mov.f32 	%f148, %f144;
	mov.f32 	%f149, %f14;
	mov.f32 	%f155, %f145;
	mov.u32 	%r94, %r90;
	mov.u32 	%r95, %r84;
	mov.u32 	%r101, %r91;
	@%p10 bra 	$L__BB2_17;
	setp.lt.f32 	%p11, %f14, %f151;
	mov.f32 	%f148, %f144;
	mov.f32 	%f149, %f145;
	mov.f32 	%f155, %f14;
	mov.u32 	%r94, %r90;
	mov.u32 	%r95, %r91;
	mov.u32 	%r101, %r84;
	@%p11 bra 	$L__BB2_17;
	setp.lt.f32 	%p12, %f14, %f158;
	selp.f32 	%f15, %f14, %f158, %p12;
	selp.b32 	%r28, %r84, %r104, %p12;
	mov.f32 	%f148, %f144;
	mov.f32 	%f149, %f145;
	mov.f32 	%f155, %f151;
	mov.f32 	%f151, %f15;
	mov.u32 	%r94, %r90;
	mov.u32 	%r95, %r91;
	mov.u32 	%r101, %r97;
	mov.u32 	%r97, %r28;
$L__BB2_17:
	st.global.u32 	[%rd5], %r94;
	st.global.u32 	[%rd5+4], %r95;
	st.global.u32 	[%rd5+8], %r101;
	st.global.u32 	[%rd5+12], %r97;
	sqrt.rn.f32 	%f76, %f148;
	st.global.f32 	[%rd6], %f76;
	sqrt.rn.f32 	%f77, %f149;
	st.global.f32 	[%rd6+4], %f77;
	sqrt.rn.f32 	%f78, %f155;
	st.global.f32 	[%rd6+8], %f78;
	sqrt.rn.f32 	%f79, %f151;
	st.global.f32 	[%rd6+12], %f79;
	add.s32 	%r33, %r84, 1;
	ld.global.f32 	%f80, [%rd7+24];
	ld.global.f32 	%f81, [%rd7+28];
	ld.global.f32 	%f82, [%rd7+32];
	sub.f32 	%f83, %f80, %f1;
	sub.f32 	%f84, %f81, %f2;
	sub.f32 	%f85, %f82, %f3;
	mul.f32 	%f86, %f84, %f84;
	fma.rn.f32 	%f87, %f83, %f83, %f86;
	fma.rn.f32 	%f20, %f85, %f85, %f87;
	setp.lt.f32 	%p13, %f20, %f148;
	mov.f32 	%f152, %f20;
	mov.f32 	%f153, %f148;
	mov.f32 	%f159, %f149;
	mov.u32 	%r98, %r33;
	mov.u32 	%r99, %r94;
	mov.u32 	%r105, %r95;
	@%p13 bra 	$L__BB2_21;
	setp.lt.f32 	%p14, %f20, %f149;
	mov.f32 	%f152, %f148;
	mov.f32 	%f153, %f20;
	mov.f32 	%f159, %f149;
	mov.u32 	%r98, %r94;
	mov.u32 	%r99, %r33;
	mov.u32 	%r105, %r95;
	@%p14 bra 	$L__BB2_21;
	setp.lt.f32 	%p15, %f20, %f155;
	mov.f32 	%f152, %f148;
	mov.f32 	%f153, %f149;
	mov.f32 	%f159, %f20;
	mov.u32 	%r98, %r94;
	mov.u32 	%r99, %r95;
	mov.u32 	%r105, %r33;
	@%p15 bra 	$L__BB2_21;
	setp.lt.f32 	%p16, %f20, %f151;
	selp.f32 	%f21, %f20, %f151, %p16;
	selp.b32 	%r34, %r33, %r97, %p16;
	mov.f32 	%f152, %f148;
	mov.f32 	%f153, %f149;
	mov.f32 	%f159, %f155;
	mov.f32 	%f155, %f21;
	mov.u32 	%r98, %r94;
	mov.u32 	%r99, %r95;
	mov.u32 	%r105, %r101;
	mov.u32 	%r101, %r34;
$L__BB2_21:
	st.global.u32 	[%rd5], %r98;
	st.global.u32 	[%rd5+4], %r99;
	st.global.u32 	[%rd5+8], %r105;
	st.global.u32 	[%rd5+12], %r101;
	sqrt.rn.f32 	%f88, %f152;
	st.global.f32 	[%rd6], %f88;
	sqrt.rn.f32 	%f89, %f153;
	st.global.f32 	[%rd6+4], %f89;
	sqrt.rn.f32 	%f90, %f159;
	st.global.f32 	[%rd6+8], %f90;
	sqrt.rn.f32 	%f91, %f155;
	st.global.f32 	[%rd6+12], %f91;
	ld.global.f32 	%f92, [%rd7+36];
	ld.global.f32 	%f93, [%rd7+40];
	ld.global.f32 	%f94, [%rd7+44];
	sub.f32 	%f95, %f92, %f1;
	sub.f32 	%f96, %f93, %f2;
	sub.f32 	%f97, %f94, %f3;
	mul.f32 	%f98, %f96, %f96;
	fma.rn.f32 	%f99, %f95, %f95, %f98;
	fma.rn.f32 	%f26, %f97, %f97, %f99;
	setp.lt.f32 	%p17, %f26, %f152;
	mov.f32 	%f156, %f26;
	mov.f32 	%f157, %f152;
	mov.f32 	%f158, %f153;
	mov.u32 	%r102, %r27;
	mov.u32 	%r103, %r98;
	mov.u32 	%r104, %r99;
	@%p17 bra 	$L__BB2_25;
	setp.lt.f32 	%p18, %f26, %f153;
	mov.f32 	%f156, %f152;
	mov.f32 	%f157, %f26;
	mov.f32 	%f158, %f153;
	mov.u32 	%r102, %r98;
	mov.u32 	%r103, %r27;
	mov.u32 	%r104, %r99;
	@%p18 bra 	$L__BB2_25;
	setp.lt.f32 	%p19, %f26, %f159;
	mov.f32 	%f156, %f152;
	mov.f32 	%f157, %f153;
	mov.f32 	%f158, %f26;
	mov.u32 	%r102, %r98;
	mov.u32 	%r103, %r99;
	mov.u32 	%r104, %r27;
	@%p19 bra 	$L__BB2_25;
	setp.lt.f32 	%p20, %f26, %f155;
	selp.f32 	%f27, %f26, %f155, %p20;
	selp.b32 	%r39, %r27, %r101, %p20;
	mov.f32 	%f156, %f152;
	mov.f32 	%f157, %f153;
	mov.f32 	%f158, %f159;
	mov.f32 	%f159, %f27;
	mov.u32 	%r102, %r98;
	mov.u32 	%r103, %r99;
	mov.u32 	%r104, %r105;
	mov.u32 	%r105, %r39;
$L__BB2_25:
	st.global.u32 	[%rd5], %r102;
	st.global.u32 	[%rd5+4], %r103;
	st.global.u32 	[%rd5+8], %r104;
	st.global.u32 	[%rd5+12], %r105;
	sqrt.rn.f32 	%f100, %f156;
	st.global.f32 	[%rd6], %f100;
	sqrt.rn.f32 	%f101, %f157;
	st.global.f32 	[%rd6+4], %f101;
	sqrt.rn.f32 	%f102, %f158;
	st.global.f32 	[%rd6+8], %f102;
	sqrt.rn.f32 	%f103, %f159;
	st.global.f32 	[%rd6+12], %f103;
	add.s32 	%r85, %r85, 4;
	add.s32 	%r84, %r84, 4;
	add.s32 	%r83, %r83, 12;
	setp.ne.s32 	%p21, %r85, 0;
	mov.u32 	%r106, %r4;
	@%p21 bra 	$L__BB2_9;
$L__BB2_26:
	setp.eq.s32 	%p22, %r3, 0;
	@%p22 bra 	$L__BB2_42;
	add.s32 	%r78, %r106, %r11;
	mul.lo.s32 	%r79, %r78, 3;
	mul.wide.s32 	%rd16, %r79, 4;
	add.s64 	%rd8, %rd1, %rd16;
	ld.global.f32 	%f104, [%rd8];
	ld.global.f32 	%f105, [%rd8+4];
	ld.global.f32 	%f106, [%rd8+8];
	sub.f32 	%f107, %f104, %f1;
	sub.f32 	%f108, %f105, %f2;
	sub.f32 	%f109, %f106, %f3;
	mul.f32 	%f110, %f108, %f108;
	fma.rn.f32 	%f111, %f107, %f107, %f110;
	fma.rn.f32 	%f36, %f109, %f109, %f111;
	setp.lt.f32 	%p23, %f36, %f156;
	mov.f32 	%f164, %f36;
	mov.f32 	%f165, %f156;
	mov.f32 	%f171, %f157;
	mov.u32 	%r111, %r106;
	mov.u32 	%r112, %r102;
	mov.u32 	%r118, %r103;
	@%p23 bra 	$L__BB2_31;
	setp.lt.f32 	%p24, %f36, %f157;
	mov.f32 	%f164, %f156;
	mov.f32 	%f165, %f36;
	mov.f32 	%f171, %f157;
	mov.u32 	%r111, %r102;
	mov.u32 	%r112, %r106;
	mov.u32 	%r118, %r103;
	@%p24 bra 	$L__BB2_31;
	setp.lt.f32 	%p25, %f36, %f158;
	mov.f32 	%f164, %f156;
	mov.f32 	%f165, %f157;
	mov.f32 	%f171, %f36;
	mov.u32 	%r111, %r102;
	mov.u32 	%r112, %r103;
	mov.u32 	%r118, %r106;
	@%p25 bra 	$L__BB2_31;
	setp.lt.f32 	%p26, %f36, %f159;
	selp.f32 	%f37, %f36, %f159, %p26;
	selp.b32 	%r52, %r106, %r105, %p26;
	mov.f32 	%f164, %f156;
	mov.f32 	%f165, %f157;
	mov.f32 	%f171, %f158;
	mov.f32 	%f158, %f37;
	mov.u32 	%r111, %r102;
	mov.u32 	%r112, %r103;
	mov.u32 	%r118, %r104;
	mov.u32 	%r104, %r52;
$L__BB2_31:
	setp.eq.s32 	%p27, %r3, 1;
	st.global.u32 	[%rd5], %r111;
	st.global.u32 	[%rd5+4], %r112;
	st.global.u32 	[%rd5+8], %r118;
	st.global.u32 	[%rd5+12], %r104;
	sqrt.rn.f32 	%f112, %f164;
	st.global.f32 	[%rd6], %f112;
	sqrt.rn.f32 	%f113, %f165;
	st.global.f32 	[%rd6+4], %f113;
	sqrt.rn.f32 	%f114, %f171;
	st.global.f32 	[%rd6+8], %f114;
	sqrt.rn.f32 	%f115, %f158;
	st.global.f32 	[%rd6+12], %f115;
	add.s32 	%r57, %r106, 1;
	@%p27 bra 	$L__BB2_42;
	ld.global.f32 	%f116, [%rd8+12];
	ld.global.f32 	%f117, [%rd8+16];
	ld.global.f32 	%f118, [%rd8+20];
	sub.f32 	%f119, %f116, %f1;
	sub.f32 	%f120, %f117, %f2;
	sub.f32 	%f121, %f118, %f3;
	mul.f32 	%f122, %f120, %f120;
	fma.rn.f32 	%f123, %f119, %f119, %f122;
	fma.rn.f32 	%f42, %f121, %f121, %f123;
	setp.lt.f32 	%p28, %f42, %f164;
	mov.f32 	%f168, %f42;
	mov.f32 	%f169, %f164;
	mov.f32 	%f175, %f165;
	mov.u32 	%r115, %r57;
	mov.u32 	%r116, %r111;
	mov.u32 	%r122, %r112;
	@%p28 bra 	$L__BB2_36;
	setp.lt.f32 	%p29, %f42, %f165;
	mov.f32 	%f168, %f164;
	mov.f32 	%f169, %f42;
	mov.f32 	%f175, %f165;
	mov.u32 	%r115, %r111;
	mov.u32 	%r116, %r57;
	mov.u32 	%r122, %r112;
	@%p29 bra 	$L__BB2_36;
	setp.lt.f32 	%p30, %f42, %f171;
	mov.f32 	%f168, %f164;
	mov.f32 	%f169, %f165;
	mov.f32 	%f175, %f42;
	mov.u32 	%r115, %r111;
	mov.u32 	%r116, %r112;
	mov.u32 	%r122, %r57;
	@%p30 bra 	$L__BB2_36;
	setp.lt.f32 	%p31, %f42, %f158;
	selp.f32 	%f43, %f42, %f158, %p31;
	selp.b32 	%r58, %r57, %r104, %p31;
	mov.f32 	%f168, %f164;
	mov.f32 	%f169, %f165;
	mov.f32 	%f175, %f171;
	mov.f32 	%f171, %f43;
	mov.u32 	%r115, %r111;
	mov.u32 	%r116, %r112;
	mov.u32 	%r122, %r118;
	mov.u32 	%r118, %r58;
$L__BB2_36:
	setp.eq.s32 	%p32, %r3, 2;
	st.global.u32 	[%rd5], %r115;
	st.global.u32 	[%rd5+4], %r116;
	st.global.u32 	[%rd5+8], %r122;
	st.global.u32 	[%rd5+12], %r118;
	sqrt.rn.f32 	%f124, %f168;
	st.global.f32 	[%rd6], %f124;
	sqrt.rn.f32 	%f125, %f169;
	st.global.f32 	[%rd6+4], %f125;
	sqrt.rn.f32 	%f126, %f175;
	st.global.f32 	[%rd6+8], %f126;
	sqrt.rn.f32 	%f127, %f171;
	st.global.f32 	[%rd6+12], %f127;
	add.s32 	%r63, %r106, 2;
	@%p32 bra 	$L__BB2_42;
	ld.global.f32 	%f128, [%rd8+24];
	ld.global.f32 	%f129, [%rd8+28];
	ld.global.f32 	%f130, [%rd8+32];
	sub.f32 	%f131, %f128, %f1;
	sub.f32 	%f132, %f129, %f2;
	sub.f32 	%f133, %f130, %f3;
	mul.f32 	%f134, %f132, %f132;
	fma.rn.f32 	%f135, %f131, %f131, %f134;
	fma.rn.f32 	%f48, %f133, %f133, %f135;
	setp.lt.f32 	%p33, %f48, %f168;
	mov.f32 	%f172, %f48;
	mov.f32 	%f173, %f168;
	mov.f32 	%f174, %f169;
	mov.u32 	%r119, %r63;
	mov.u32 	%r120, %r115;
	mov.u32 	%r121, %r116;
	@%p33 bra 	$L__BB2_41;
	setp.lt.f32 	%p34, %f48, %f169;
	mov.f32 	%f172, %f168;
	mov.f32 	%f173, %f48;
	mov.f32 	%f174, %f169;
	mov.u32 	%r119, %r115;
	mov.u32 	%r120, %r63;
	mov.u32 	%r121, %r116;
	@%p34 bra 	$L__BB2_41;
	setp.lt.f32 	%p35, %f48, %f175;
	mov.f32 	%f172, %f168;
	mov.f32 	%f173, %f169;
	mov.f32 	%f174, %f48;
	mov.u32 	%r119, %r115;
	mov.u32 	%r120, %r116;
	mov.u32 	%r121, %r63;
	@%p35 bra 	$L__BB2_41;
	setp.lt.f32 	%p36, %f48, %f171;
	selp.f32 	%f49, %f48, %f171, %p36;
	selp.b32 	%r64, %r63, %r118, %p36;
	mov.f32 	%f172, %f168;
	mov.f32 	%f173, %f169;
	mov.f32 	%f174, %f175;
	mov.f32 	%f175, %f49;
	mov.u32 	%r119, %r115;
	mov.u32 	%r120, %r116;
	mov.u32 	%r121, %r122;
	mov.u32 	%r122, %r64;
$L__BB2_41:
	st.global.u32 	[%rd5], %r119;
	st.global.u32 	[%rd5+4], %r120;
	st.global.u32 	[%rd5+8], %r121;
	st.global.u32 	[%rd5+12], %r122;
	sqrt.rn.f32 	%f136, %f172;
	st.global.f32 	[%rd6], %f136;
	sqrt.rn.f32 	%f137, %f173;
	st.global.f32 	[%rd6+4], %f137;
	sqrt.rn.f32 	%f138, %f174;
	st.global.f32 	[%rd6+8], %f138;
	sqrt.rn.f32 	%f139, %f175;
	st.global.f32 	[%rd6+12], %f139;
$L__BB2_42:
	add.s32 	%r82, %r82, %r7;
	setp.lt.s32 	%p37, %r82, %r72;
	@%p37 bra 	$L__BB2_7;
	bra.uni 	$L__BB2_4;

}


// ===== COMPILED SASS (sm_100) =====

	.target	sm_100

	.elftype	@"ET_EXEC"


//--------------------- .note.nv.tkinfo           --------------------------
	.section	.note.nv.tkinfo,"",@"SHT_NOTE"
	.sectionflags	@"SHF_NOTE_NV_TKINFO"
	.tkinfo
        /*0018*/ 	.word	0x00000002
        /*0030*/ 	.string	""
        /*0030*/ 	.string	"ptxas"
        /*0030*/ 	.string	"Cuda compilation tools, release 13.0, V13.0.88"
        /*0030*/ 	.string	"Build cuda_13.0.r13.0/compiler.36424714_0"
        /*0030*/ 	.string	"-arch sm_100 -m 64 "



//--------------------- .note.nv.cuinfo           --------------------------
	.section	.note.nv.cuinfo,"",@"SHT_NOTE"
	.sectionflags	@"SHF_NOTE_NV_CUINFO"
        /*0018*/ 	.short	0x0002
        /*001a*/ 	.short	0x0064
        /*001c*/ 	.short	0x0082
	.zero		2


//--------------------- .nv.info                  --------------------------
	.section	.nv.info,"",@"SHT_CUDA_INFO"
	.align	4


	//----- nvinfo : EIATTR_REGCOUNT
	.align		4
        /*0000*/ 	.byte	0x04, 0x2f
        /*0002*/ 	.short	(.L_1 - .L_0)
	.align		4
.L_0:
        /*0004*/ 	.word	index@(_Z16cal_nnidx_sphereiiiifPKfS0_PiS1_Pf)
        /*0008*/ 	.word	0x0000001f


	//----- nvinfo : EIATTR_FRAME_SIZE
	.align		4
.L_1:
        /*000c*/ 	.byte	0x04, 0x11
        /*000e*/ 	.short	(.L_3 - .L_2)
	.align		4
.L_2:
        /*0010*/ 	.word	index@($__internal_2_$__cuda_sm20_sqrt_rn_f32_slowpath)
        /*0014*/ 	.word	0x00000000


	//----- nvinfo : EIATTR_FRAME_SIZE
	.align		4
.L_3:
        /*0018*/ 	.byte	0x04, 0x11
        /*001a*/ 	.short	(.L_5 - .L_4)
	.align		4
.L_4:
        /*001c*/ 	.word	index@(_Z16cal_nnidx_sphereiiiifPKfS0_PiS1_Pf)
        /*0020*/ 	.word	0x00000000


	//----- nvinfo : EIATTR_REGCOUNT
	.align		4
.L_5:
        /*0024*/ 	.byte	0x04, 0x2f
        /*0026*/ 	.short	(.L_7 - .L_6)
	.align		4
.L_6:
        /*0028*/ 	.word	index@(_Z14cal_nnidx_cubeiiiiifPKfS0_PiS1_)
        /*002c*/ 	.word	0x00000026


	//----- nvinfo : EIATTR_FRAME_SIZE
	.align		4
.L_7:
        /*0030*/ 	.byte	0x04, 0x11
        /*0032*/ 	.short	(.L_9 - .L_8)
	.align		4
.L_8:
        /*0034*/ 	.word	index@($__internal_1_$__cuda_sm3x_div_rn_noftz_f32_slowpath)
        /*0038*/ 	.word	0x00000000


	//----- nvinfo : EIATTR_FRAME_SIZE
	.align		4
.L_9:
        /*003c*/ 	.byte	0x04, 0x11
        /*003e*/ 	.short	(.L_11 - .L_10)
	.align		4
.L_10:
        /*0040*/ 	.word	index@(_Z14cal_nnidx_cubeiiiiifPKfS0_PiS1_)
        /*0044*/ 	.word	0x00000000


	//----- nvinfo : EIATTR_REGCOUNT
	.align		4
.L_11:
        /*0048*/ 	.byte	0x04, 0x2f
        /*004a*/ 	.short	(.L_13 - .L_12)
	.align		4
.L_12:
        /*004c*/ 	.word	index@(_Z9cal_nnidxiiiPKfS0_PiPf)
        /*0050*/ 	.word	0x0000002c


	//----- nvinfo : EIATTR_FRAME_SIZE
	.align		4
.L_13:
        /*0054*/ 	.byte	0x04, 0x11
        /*0056*/ 	.short	(.L_15 - .L_14)
	.align		4
.L_14:
        /*0058*/ 	.word	index@($__internal_0_$__cuda_sm20_sqrt_rn_f32_slowpath)
        /*005c*/ 	.word	0x00000000


	//----- nvinfo : EIATTR_FRAME_SIZE
	.align		4
.L_15:
        /*0060*/ 	.byte	0x04, 0x11
        /*0062*/ 	.short	(.L_17 - .L_16)
	.align		4
.L_16:
        /*0064*/ 	.word	index@(_Z9cal_nnidxiiiPKfS0_PiPf)
        /*0068*/ 	.word	0x00000000


	//----- nvinfo : EIATTR_MIN_STACK_SIZE
	.align		4
.L_17:
        /*006c*/ 	.byte	0x04, 0x12
        /*006e*/ 	.short	(.L_19 - .L_18)
	.align		4
.L_18:
        /*0070*/ 	.word	index@(_Z9cal_nnidxiiiPKfS0_PiPf)
        /*0074*/ 	.word	0x00000000


	//----- nvinfo : EIATTR_MIN_STACK_SIZE
	.align		4
.L_19:
        /*0078*/ 	.byte	0x04, 0x12
        /*007a*/ 	.short	(.L_21 - .L_20)
	.align		4
.L_20:
        /*007c*/ 	.word	index@(_Z14cal_nnidx_cubeiiiiifPKfS0_PiS1_)
        /*0080*/ 	.word	0x00000000


	//----- nvinfo : EIATTR_MIN_STACK_SIZE
	.align		4
.L_21:
        /*0084*/ 	.byte	0x04, 0x12
        /*0086*/ 	.short	(.L_23 - .L_22)
	.align		4
.L_22:
        /*0088*/ 	.word	index@(_Z16cal_nnidx_sphereiiiifPKfS0_PiS1_Pf)
        /*008c*/ 	.word	0x00000000
.L_23:


//--------------------- .nv.compat                --------------------------
	.section	.nv.compat,"",@"SHT_CUDA_COMPAT_INFO"
	.align	4
        /*0000*/ 	.byte	0x02, 0x09, 0x00, 0x00, 0x02, 0x02, 0x01, 0x00, 0x02, 0x05, 0x05, 0x00, 0x03, 0x07, 0x01, 0x01
        /*0010*/ 	.byte	0x02, 0x03, 0x00, 0x00, 0x02, 0x06, 0x01, 0x00, 0x04, 0x0b, 0x08, 0x00, 0x01, 0x00, 0x00, 0x00
        /*0020*/ 	.byte	0x00, 0x00, 0x00, 0x00


//--------------------- .nv.info._Z9cal_nnidxiiiPKfS0_PiPf --------------------------
	.section	.nv.info._Z9cal_nnidxiiiPKfS0_PiPf,"",@"SHT_CUDA_INFO"
	.sectionflags	@""
	.align	4


	//----- nvinfo : EIATTR_CUDA_API_VERSION
	.align		4
        /*0000*/ 	.byte	0x04, 0x37
        /*0002*/ 	.short	(.L_25 - .L_24)
.L_24:
        /*0004*/ 	.word	0x00000082


	//----- nvinfo : EIATTR_KPARAM_INFO
	.align		4
.L_25:
        /*0008*/ 	.byte	0x04, 0x17
        /*000a*/ 	.short	(.L_27 - .L_26)
.L_26:
        /*000c*/ 	.word	0x00000000
        /*0010*/ 	.short	0x0006
        /*0012*/ 	.short	0x0028
        /*0014*/ 	.byte	0x00, 0xf5, 0x21, 0x00


	//----- nvinfo : EIATTR_KPARAM_INFO
	.align		4
.L_27:
        /*0018*/ 	.byte	0x04, 0x17
        /*001a*/ 	.short	(.L_29 - .L_28)
.L_28:
        /*001c*/ 	.word	0x00000000
        /*0020*/ 	.short	0x0005
        /*0022*/ 	.short	0x0020
        /*0024*/ 	.byte	0x00, 0xf5, 0x21, 0x00


	//----- nvinfo : EIATTR_KPARAM_INFO
	.align		4
.L_29:
        /*0028*/ 	.byte	0x04, 0x17
        /*002a*/ 	.short	(.L_31 - .L_30)
.L_30:
        /*002c*/ 	.word	0x00000000
        /*0030*/ 	.short	0x0004
        /*0032*/ 	.short	0x0018
        /*0034*/ 	.byte	0x00, 0xf5, 0x21, 0x00


	//----- nvinfo : EIATTR_KPARAM_INFO
	.align		4
.L_31:
        /*0038*/ 	.byte	0x04, 0x17
        /*003a*/ 	.short	(.L_33 - .L_32)
.L_32:
        /*003c*/ 	.word	0x00000000
        /*0040*/ 	.short	0x0003
        /*0042*/ 	.short	0x0010
        /*0044*/ 	.byte	0x00, 0xf5, 0x21, 0x00


	//----- nvinfo : EIATTR_KPARAM_INFO
	.align		4
.L_33:
        /*0048*/ 	.byte	0x04, 0x17
        /*004a*/ 	.short	(.L_35 - .L_34)
.L_34:
        /*004c*/ 	.word	0x00000000
        /*0050*/ 	.short	0x0002
        /*0052*/ 	.short	0x0008
        /*0054*/ 	.byte	0x00, 0xf0, 0x11, 0x00


	//----- nvinfo : EIATTR_KPARAM_INFO
	.align		4
.L_35:
        /*0058*/ 	.byte	0x04, 0x17
        /*005a*/ 	.short	(.L_37 - .L_36)
.L_36:
        /*005c*/ 	.word	0x00000000
        /*0060*/ 	.short	0x0001
        /*0062*/ 	.short	0x0004
        /*0064*/ 	.byte	0x00, 0xf0, 0x11, 0x00


	//----- nvinfo : EIATTR_KPARAM_INFO
	.align		4
.L_37:
        /*0068*/ 	.byte	0x04, 0x17
        /*006a*/ 	.short	(.L_39 - .L_38)
.L_38:
        /*006c*/ 	.word	0x00000000
        /*0070*/ 	.short	0x0000
        /*0072*/ 	.short	0x0000
        /*0074*/ 	.byte	0x00, 0xf0, 0x11, 0x00


	//----- nvinfo : EIATTR_SPARSE_MMA_MASK
	.align		4
.L_39:
        /*0078*/ 	.byte	0x03, 0x50
        /*007a*/ 	.short	0x0000


	//----- nvinfo : EIATTR_MAXREG_COUNT
	.align		4
        /*007c*/ 	.byte	0x03, 0x1b
        /*007e*/ 	.short	0x00ff


	//----- nvinfo : EIATTR_MERCURY_ISA_VERSION
	.align		4
        /*0080*/ 	.byte	0x03, 0x5f
        /*0082*/ 	.short	0x0101


	//----- nvinfo : EIATTR_VRC_CTA_INIT_COUNT
	.align		4
        /*0084*/ 	.byte	0x02, 0x4a
	.zero		1
	.zero		1


	//----- nvinfo : EIATTR_EXIT_INSTR_OFFSETS
	.align		4
        /*0088*/ 	.byte	0x04, 0x1c
        /*008a*/ 	.short	(.L_41 - .L_40)


	//   ....[0]....
.L_40:
        /*008c*/ 	.word	0x00000040


	//   ....[1]....
        /*0090*/ 	.word	0x00000070


	//   ....[2]....
        /*0094*/ 	.word	0x00003340


	//----- nvinfo : EIATTR_CRS_STACK_SIZE
	.align		4
.L_41:
        /*0098*/ 	.byte	0x04, 0x1e
        /*009a*/ 	.short	(.L_43 - .L_42)
.L_42:
        /*009c*/ 	.word	0x00000000


	//----- nvinfo : EIATTR_CBANK_PARAM_SIZE
	.align		4
.L_43:
        /*00a0*/ 	.byte	0x03, 0x19
        /*00a2*/ 	.short	0x0030


	//----- nvinfo : EIATTR_PARAM_CBANK
	.align		4
        /*00a4*/ 	.byte	0x04, 0x0a
        /*00a6*/ 	.short	(.L_45 - .L_44)
	.align		4
.L_44:
        /*00a8*/ 	.word	index@(.nv.constant0._Z9cal_nnidxiiiPKfS0_PiPf)
        /*00ac*/ 	.short	0x0380
        /*00ae*/ 	.short	0x0030


	//----- nvinfo : EIATTR_SW_WAR
	.align		4
.L_45:
        /*00b0*/ 	.byte	0x04, 0x36
        /*00b2*/ 	.short	(.L_47 - .L_46)
.L_46:
        /*00b4*/ 	.word	0x00000008
.L_47:


//--------------------- .nv.info._Z14cal_nnidx_cubeiiiiifPKfS0_PiS1_ --------------------------
	.section	.nv.info._Z14cal_nnidx_cubeiiiiifPKfS0_PiS1_,"",@"SHT_CUDA_INFO"
	.sectionflags	@""
	.align	4


	//----- nvinfo : EIATTR_CUDA_API_VERSION
	.align		4
        /*0000*/ 	.byte	0x04, 0x37
        /*0002*/ 	.short	(.L_49 - .L_48)
.L_48:
        /*0004*/ 	.word	0x00000082


	//----- nvinfo : EIATTR_KPARAM_INFO
	.align		4
.L_49:
        /*0008*/ 	.byte	0x04, 0x17
        /*000a*/ 	.short	(.L_51 - .L_50)
.L_50:
        /*000c*/ 	.word	0x00000000
        /*0010*/ 	.short	0x0009
        /*0012*/ 	.short	0x0030
        /*0014*/ 	.byte	0x00, 0xf5, 0x21, 0x00


	//----- nvinfo : EIATTR_KPARAM_INFO
	.align		4
.L_51:
        /*0018*/ 	.byte	0x04, 0x17
        /*001a*/ 	.short	(.L_53 - .L_52)
.L_52:
        /*001c*/ 	.word	0x00000000
        /*0020*/ 	.short	0x0008
        /*0022*/ 	.short	0x0028
        /*0024*/ 	.byte	0x00, 0xf5, 0x21, 0x00


	//----- nvinfo : EIATTR_KPARAM_INFO
	.align		4
.L_53:
        /*0028*/ 	.byte	0x04, 0x17
        /*002a*/ 	.short	(.L_55 - .L_54)
.L_54:
        /*002c*/ 	.word	0x00000000
        /*0030*/ 	.short	0x0007
        /*0032*/ 	.short	0x0020
        /*0034*/ 	.byte	0x00, 0xf5, 0x21, 0x00


	//----- nvinfo : EIATTR_KPARAM_INFO
	.align		4
.L_55:
        /*0038*/ 	.byte	0x04, 0x17
        /*003a*/ 	.short	(.L_57 - .L_56)
.L_56:
        /*003c*/ 	.word	0x00000000
        /*0040*/ 	.short	0x0006
        /*0042*/ 	.short	0x0018
        /*0044*/ 	.byte	0x00, 0xf5, 0x21, 0x00


	//----- nvinfo : EIATTR_KPARAM_INFO
	.align		4
.L_57:
        /*0048*/ 	.byte	0x04, 0x17
        /*004a*/ 	.short	(.L_59 - .L_58)
.L_58:
        /*004c*/ 	.word	0x00000000
        /*0050*/ 	.short	0x0005
        /*0052*/ 	.short	0x0014
        /*0054*/ 	.byte	0x00, 0xf0, 0x11, 0x00


	//----- nvinfo : EIATTR_KPARAM_INFO
	.align		4
.L_59:
        /*0058*/ 	.byte	0x04, 0x17
        /*005a*/ 	.short	(.L_61 - .L_60)
.L_60:
        /*005c*/ 	.word	0x00000000
        /*0060*/ 	.short	0x0004
        /*0062*/ 	.short	0x0010
        /*0064*/ 	.byte	0x00, 0xf0, 0x11, 0x00


	//----- nvinfo : EIATTR_KPARAM_INFO
	.align		4
.L_61:
        /*0068*/ 	.byte	0x04, 0x17
        /*006a*/ 	.short	(.L_63 - .L_62)
.L_62:
        /*006c*/ 	.word	0x00000000
        /*0070*/ 	.short	0x0003
        /*0072*/ 	.short	0x000c
        /*0074*/ 	.byte	0x00, 0xf0, 0x11, 0x00


	//----- nvinfo : EIATTR_KPARAM_INFO
	.align		4
.L_63:
        /*0078*/ 	.byte	0x04, 0x17
        /*007a*/ 	.short	(.L_65 - .L_64)
.L_64:
        /*007c*/ 	.word	0x00000000
        /*0080*/ 	.short	0x0002
        /*0082*/ 	.short	0x0008
        /*0084*/ 	.byte	0x00, 0xf0, 0x11, 0x00


	//----- nvinfo : EIATTR_KPARAM_INFO
	.align		4
.L_65:
        /*0088*/ 	.byte	0x04, 0x17
        /*008a*/ 	.short	(.L_67 - .L_66)
.L_66:
        /*008c*/ 	.word	0x00000000
        /*0090*/ 	.short	0x0001
        /*0092*/ 	.short	0x0004
        /*0094*/ 	.byte	0x00, 0xf0, 0x11, 0x00


	//----- nvinfo : EIATTR_KPARAM_INFO
	.align		4
.L_67:
        /*0098*/ 	.byte	0x04, 0x17
        /*009a*/ 	.short	(.L_69 - .L_68)
.L_68:
        /*009c*/ 	.word	0x00000000
        /*00a0*/ 	.short	0x0000
        /*00a2*/ 	.short	0x0000
        /*00a4*/ 	.byte	0x00, 0xf0, 0x11, 0x00


	//----- nvinfo : EIATTR_SPARSE_MMA_MASK
	.align		4
.L_69:
        /*00a8*/ 	.byte	0x03, 0x50
        /*00aa*/ 	.short	0x0000


	//----- nvinfo : EIATTR_MAXREG_COUNT
	.align		4
        /*00ac*/ 	.byte	0x03, 0x1b
        /*00ae*/ 	.short	0x00ff


	//----- nvinfo : EIATTR_MERCURY_ISA_VERSION
	.align		4
        /*00b0*/ 	.byte	0x03, 0x5f
        /*00b2*/ 	.short	0x0101


	//----- nvinfo : EIATTR_VRC_CTA_INIT_COUNT
	.align		4
        /*00b4*/ 	.byte	0x02, 0x4a
	.zero		1
	.zero		1


	//----- nvinfo : EIATTR_EXIT_INSTR_OFFSETS
	.align		4
        /*00b8*/ 	.byte	0x04, 0x1c
        /*00ba*/ 	.short	(.L_71 - .L_70)


	//   ....[0]....
.L_70:
        /*00bc*/ 	.word	0x00000040


	//   ....[1]....
        /*00c0*/ 	.word	0x00000070


	//   ....[2]....
        /*00c4*/ 	.word	0x000013d0


	//----- nvinfo : EIATTR_CRS_STACK_SIZE
	.align		4
.L_71:
        /*00c8*/ 	.byte	0x04, 0x1e
        /*00ca*/ 	.short	(.L_73 - .L_72)
.L_72:
        /*00cc*/ 	.word	0x00000000


	//----- nvinfo : EIATTR_CBANK_PARAM_SIZE
	.align		4
.L_73:
        /*00d0*/ 	.byte	0x03, 0x19
        /*00d2*/ 	.short	0x0038


	//----- nvinfo : EIATTR_PARAM_CBANK
	.align		4
        /*00d4*/ 	.byte	0x04, 0x0a
        /*00d6*/ 	.short	(.L_75 - .L_74)
	.align		4
.L_74:
        /*00d8*/ 	.word	index@(.nv.constant0._Z14cal_nnidx_cubeiiiiifPKfS0_PiS1_)
        /*00dc*/ 	.short	0x0380
        /*00de*/ 	.short	0x0038


	//----- nvinfo : EIATTR_SW_WAR
	.align		4
.L_75:
        /*00e0*/ 	.byte	0x04, 0x36
        /*00e2*/ 	.short	(.L_77 - .L_76)
.L_76:
        /*00e4*/ 	.word	0x00000008
.L_77:


//--------------------- .nv.info._Z16cal_nnidx_sphereiiiifPKfS0_PiS1_Pf --------------------------
	.section	.nv.info._Z16cal_nnidx_sphereiiiifPKfS0_PiS1_Pf,"",@"SHT_CUDA_INFO"
	.sectionflags	@""
	.align	4


	//----- nvinfo : EIATTR_CUDA_API_VERSION
	.align		4
        /*0000*/ 	.byte	0x04, 0x37
        /*0002*/ 	.short	(.L_79 - .L_78)
.L_78:
        /*0004*/ 	.word	0x00000082


	//----- nvinfo : EIATTR_KPARAM_INFO
	.align		4
.L_79:
        /*0008*/ 	.byte	0x04, 0x17
        /*000a*/ 	.short	(.L_81 - .L_80)
.L_80:
        /*000c*/ 	.word	0x00000000
        /*0010*/ 	.short	0x0009
        /*0012*/ 	.short	0x0038
        /*0014*/ 	.byte	0x00, 0xf5, 0x21, 0x00


	//----- nvinfo : EIATTR_KPARAM_INFO
	.align		4
.L_81:
        /*0018*/ 	.byte	0x04, 0x17
        /*001a*/ 	.short	(.L_83 - .L_82)
.L_82:
        /*001c*/ 	.word	0x00000000
        /*0020*/ 	.short	0x0008
        /*0022*/ 	.short	0x0030
        /*0024*/ 	.byte	0x00, 0xf5, 0x21, 0x00


	//----- nvinfo : EIATTR_KPARAM_INFO
	.align		4
.L_83:
        /*0028*/ 	.byte	0x04, 0x17
        /*002a*/ 	.short	(.L_85 - .L_84)
.L_84:
        /*002c*/ 	.word	0x00000000
        /*0030*/ 	.short	0x0007
        /*0032*/ 	.short	0x0028
        /*0034*/ 	.byte	0x00, 0xf5, 0x21, 0x00


	//----- nvinfo : EIATTR_KPARAM_INFO
	.align		4
.L_85:
        /*0038*/ 	.byte	0x04, 0x17
        /*003a*/ 	.short	(.L_87 - .L_86)
.L_86:
        /*003c*/ 	.word	0x00000000
        /*0040*/ 	.short	0x0006
        /*0042*/ 	.short	0x0020
        /*0044*/ 	.byte	0x00, 0xf5, 0x21, 0x00


	//----- nvinfo : EIATTR_KPARAM_INFO
	.align		4
.L_87:
        /*0048*/ 	.byte	0x04, 0x17
        /*004a*/ 	.short	(.L_89 - .L_88)
.L_88:
        /*004c*/ 	.word	0x00000000
        /*0050*/ 	.short	0x0005
        /*0052*/ 	.short	0x0018
        /*0054*/ 	.byte	0x00, 0xf5, 0x21, 0x00


	//----- nvinfo : EIATTR_KPARAM_INFO
	.align		4
.L_89:
        /*0058*/ 	.byte	0x04, 0x17
        /*005a*/ 	.short	(.L_91 - .L_90)
.L_90:
        /*005c*/ 	.word	0x00000000
        /*0060*/ 	.short	0x0004
        /*0062*/ 	.short	0x0010
        /*0064*/ 	.byte	0x00, 0xf0, 0x11, 0x00


	//----- nvinfo : EIATTR_KPARAM_INFO
	.align		4
.L_91:
        /*0068*/ 	.byte	0x04, 0x17
        /*006a*/ 	.short	(.L_93 - .L_92)
.L_92:
        /*006c*/ 	.word	0x00000000
        /*0070*/ 	.short	0x0003
        /*0072*/ 	.short	0x000c
        /*0074*/ 	.byte	0x00, 0xf0, 0x11, 0x00


	//----- nvinfo : EIATTR_KPARAM_INFO
	.align		4
.L_93:
        /*0078*/ 	.byte	0x04, 0x17
        /*007a*/ 	.short	(.L_95 - .L_94)
.L_94:
        /*007c*/ 	.word	0x00000000
        /*0080*/ 	.short	0x0002
        /*0082*/ 	.short	0x0008
        /*0084*/ 	.byte	0x00, 0xf0, 0x11, 0x00


	//----- nvinfo : EIATTR_KPARAM_INFO
	.align		4
.L_95:
        /*0088*/ 	.byte	0x04, 0x17
        /*008a*/ 	.short	(.L_97 - .L_96)
.L_96:
        /*008c*/ 	.word	0x00000000
        /*0090*/ 	.short	0x0001
        /*0092*/ 	.short	0x0004
        /*0094*/ 	.byte	0x00, 0xf0, 0x11, 0x00


	//----- nvinfo : EIATTR_KPARAM_INFO
	.align		4
.L_97:
        /*0098*/ 	.byte	0x04, 0x17
        /*009a*/ 	.short	(.L_99 - .L_98)
.L_98:
        /*009c*/ 	.word	0x00000000
        /*00a0*/ 	.short	0x0000
        /*00a2*/ 	.short	0x0000
        /*00a4*/ 	.byte	0x00, 0xf0, 0x11, 0x00


	//----- nvinfo : EIATTR_SPARSE_MMA_MASK
	.align		4
.L_99:
        /*00a8*/ 	.byte	0x03, 0x50
        /*00aa*/ 	.short	0x0000


	//----- nvinfo : EIATTR_MAXREG_COUNT
	.align		4
        /*00ac*/ 	.byte	0x03, 0x1b
        /*00ae*/ 	.short	0x00ff


	//----- nvinfo : EIATTR_MERCURY_ISA_VERSION
	.align		4
        /*00b0*/ 	.byte	0x03, 0x5f
        /*00b2*/ 	.short	0x0101


	//----- nvinfo : EIATTR_VRC_CTA_INIT_COUNT
	.align		4
        /*00b4*/ 	.byte	0x02, 0x4a
	.zero		1
	.zero		1


	//----- nvinfo : EIATTR_EXIT_INSTR_OFFSETS
	.align		4
        /*00b8*/ 	.byte	0x04, 0x1c
        /*00ba*/ 	.short	(.L_101 - .L_100)


	//   ....[0]....
.L_100:
        /*00bc*/ 	.word	0x00000040


	//   ....[1]....
        /*00c0*/ 	.word	0x00000070


	//   ....[2]....
        /*00c4*/ 	.word	0x000017f0


	//----- nvinfo : EIATTR_CRS_STACK_SIZE
	.align		4
.L_101:
        /*00c8*/ 	.byte	0x04, 0x1e
        /*00ca*/ 	.short	(.L_103 - .L_102)
.L_102:
        /*00cc*/ 	.word	0x00000000


	//----- nvinfo : EIATTR_CBANK_PARAM_SIZE
	.align		4
.L_103:
        /*00d0*/ 	.byte	0x03, 0x19
        /*00d2*/ 	.short	0x0040


	//----- nvinfo : EIATTR_PARAM_CBANK
	.align		4
        /*00d4*/ 	.byte	0x04, 0x0a
        /*00d6*/ 	.short	(.L_105 - .L_104)
	.align		4
.L_104:
        /*00d8*/ 	.word	index@(.nv.constant0._Z16cal_nnidx_sphereiiiifPKfS0_PiS1_Pf)
        /*00dc*/ 	.short	0x0380
        /*00de*/ 	.short	0x0040


	//----- nvinfo : EIATTR_SW_WAR
	.align		4
.L_105:
        /*00e0*/ 	.byte	0x04, 0x36
        /*00e2*/ 	.short	(.L_107 - .L_106)
.L_106:
        /*00e4*/ 	.word	0x00000008
.L_107:


//--------------------- .nv.callgraph             --------------------------
	.section	.nv.callgraph,"",@"SHT_CUDA_CALLGRAPH"
	.align	4
	.sectionentsize	8
	.align		4
        /*0000*/ 	.word	0x00000000
	.align		4
        /*0004*/ 	.word	0xffffffff
	.align		4
        /*0008*/ 	.word	0x00000000
	.align		4
        /*000c*/ 	.word	0xfffffffe
	.align		4
        /*0010*/ 	.word	0x00000000
	.align		4
        /*0014*/ 	.word	0xfffffffd
	.align		4
        /*0018*/ 	.word	0x00000000
	.align		4
        /*001c*/ 	.word	0xfffffffc


//--------------------- .text._Z9cal_nnidxiiiPKfS0_PiPf --------------------------
	.section	.text._Z9cal_nnidxiiiPKfS0_PiPf,"ax",@progbits
	.align	128
        .global         _Z9cal_nnidxiiiPKfS0_PiPf
        .type           _Z9cal_nnidxiiiPKfS0_PiPf,@function
        .size           _Z9cal_nnidxiiiPKfS0_PiPf,(.L_x_198 - _Z9cal_nnidxiiiPKfS0_PiPf)
        .other          _Z9cal_nnidxiiiPKfS0_PiPf,@"STO_CUDA_ENTRY STV_DEFAULT"
_Z9cal_nnidxiiiPKfS0_PiPf:
.text._Z9cal_nnidxiiiPKfS0_PiPf:
[----:B------:R-:W-:Y:S08]  /*0000*/  LDC R1, c[0x0][0x37c] ;  /* 0x0000df00ff017b82 */ /* 0x000ff00000000800 */
[----:B------:R-:W0:Y:S08]  /*0010*/  S2UR UR4, SR_CTAID.X ;  /* 0x00000000000479c3 */ /* 0x000e300000002500 */
[----:B------:R-:W0:Y:S02]  /*0020*/  LDC R0, c[0x0][0x380] ;  /* 0x0000e000ff007b82 */ /* 0x000e240000000800 */
[----:B0-----:R-:W-:-:S13]  /*0030*/  ISETP.LE.AND P0, PT, R0, UR4, PT ;  /* 0x0000000400007c0c */ /* 0x001fda000bf03270 */
[----:B------:R-:W-:Y:S05]  /*0040*/  @P0 EXIT ;  /* 0x000000000000094d */ /* 0x000fea0003800000 */
[----:B------:R-:W0:Y:S02]  /*0050*/  LDC R24, c[0x0][0x384] ;  /* 0x0000e100ff187b82 */ /* 0x000e240000000800 */
[----:B0-----:R-:W-:-:S13]  /*0060*/  ISETP.GE.AND P0, PT, R24, 0x1, PT ;  /* 0x000000011800780c */ /* 0x001fda0003f06270 */
[----:B------:R-:W-:Y:S05]  /*0070*/  @!P0 EXIT ;  /* 0x000000000000894d */ /* 0x000fea0003800000 */
[----:B------:R-:W0:Y:S01]  /*0080*/  S2R R27, SR_TID.X ;  /* 0x00000000001b7919 */ /* 0x000e220000002100 */
[C---:B------:R-:W-:Y:S01]  /*0090*/  LOP3.LUT R26, R24.reuse, 0x7ffffffc, RZ, 0xc0, !PT ;  /* 0x7ffffffc181a7812 */ /* 0x040fe200078ec0ff */
[----:B------:R-:W1:Y:S01]  /*00a0*/  LDCU UR6, c[0x0][0x360] ;  /* 0x00006c00ff0677ac */ /* 0x000e620008000800 */
[C---:B------:R-:W-:Y:S01]  /*00b0*/  LOP3.LUT R25, R24.reuse, 0x3, RZ, 0xc0, !PT ;  /* 0x0000000318197812 */ /* 0x040fe200078ec0ff */
[----:B------:R-:W-:Y:S01]  /*00c0*/  IMAD R24, R24, 0x3, RZ ;  /* 0x0000000318187824 */ /* 0x000fe200078e02ff */
[----:B------:R-:W-:Y:S01]  /*00d0*/  IADD3 R23, PT, PT, -R26, RZ, RZ ;  /* 0x000000ff1a177210 */ /* 0x000fe20007ffe1ff */
[----:B------:R-:W2:Y:S06]  /*00e0*/  LDCU.64 UR8, c[0x0][0x358] ;  /* 0x00006b00ff0877ac */ /* 0x000eac0008000a00 */
.L_x_104:
[----:B0-----:R-:W0:Y:S01]  /*00f0*/  LDCU UR5, c[0x0][0x388] ;  /* 0x00007100ff0577ac */ /* 0x001e220008000800 */
[----:B------:R-:W-:Y:S01]  /*0100*/  BSSY.RECONVERGENT B0, `(.L_x_0) ;  /* 0x000031e000007945 */ /* 0x000fe20003800200 */
[----:B0-----:R-:W-:-:S13]  /*0110*/  ISETP.GE.AND P0, PT, R27, UR5, PT ;  /* 0x000000051b007c0c */ /* 0x001fda000bf06270 */
[----:B---345:R-:W-:Y:S05]  /*0120*/  @P0 BRA `(.L_x_1) ;  /* 0x00000030006c0947 */ /* 0x038fea0003800000 */
[----:B------:R-:W-:Y:S02]  /*0130*/  IMAD R22, R24, UR4, RZ ;  /* 0x0000000418167c24 */ /* 0x000fe4000f8e02ff */
[----:B------:R-:W-:-:S07]  /*0140*/  IMAD.MOV.U32 R21, RZ, RZ, R27 ;  /* 0x000000ffff157224 */ /* 0x000fce00078e001b */
.L_x_103:
[----:B0-----:R-:W0:Y:S01]  /*0150*/  LDC R2, c[0x0][0x388] ;  /* 0x0000e200ff027b82 */ /* 0x001e220000000800 */
[----:B---3--:R-:W3:Y:S07]  /*0160*/  LDCU UR5, c[0x0][0x384] ;  /* 0x00007080ff0577ac */ /* 0x008eee0008000800 */
[----:B-1--4-:R-:W4:Y:S08]  /*0170*/  LDC.64 R4, c[0x0][0x398] ;  /* 0x0000e600ff047b82 */ /* 0x012f300000000a00 */
[----:B--2---:R-:W2:Y:S08]  /*0180*/  LDC.64 R40, c[0x0][0x3a0] ;  /* 0x0000e800ff287b82 */ /* 0x004eb00000000a00 */
[----:B------:R-:W2:Y:S01]  /*0190*/  LDC.64 R38, c[0x0][0x3a8] ;  /* 0x0000ea00ff267b82 */ /* 0x000ea20000000a00 */
[----:B0-----:R-:W-:Y:S01]  /*01a0*/  IMAD R0, R2, UR4, R21 ;  /* 0x0000000402007c24 */ /* 0x001fe2000f8e0215 */
[----:B---3--:R-:W-:-:S03]  /*01b0*/  UISETP.GE.U32.AND UP0, UPT, UR5, 0x4, UPT ;  /* 0x000000040500788c */ /* 0x008fc6000bf06070 */
[----:B------:R-:W-:Y:S01]  /*01c0*/  IMAD R3, R0, 0x3, RZ ;  /* 0x0000000300037824 */ /* 0x000fe200078e02ff */
[----:B-1----:R-:W-:-:S03]  /*01d0*/  IADD3 R21, PT, PT, R21, UR6, RZ ;  /* 0x0000000615157c10 */ /* 0x002fc6000fffe0ff */
[----:B----4-:R-:W-:Y:S01]  /*01e0*/  IMAD.WIDE R4, R3, 0x4, R4 ;  /* 0x0000000403047825 */ /* 0x010fe200078e0204 */
[----:B------:R-:W-:-:S03]  /*01f0*/  ISETP.GE.AND P0, PT, R21, R2, PT ;  /* 0x000000021500720c */ /* 0x000fc60003f06270 */
[----:B------:R-:W-:Y:S02]  /*0200*/  HFMA2 R2, -RZ, RZ, 0, 0 ;  /* 0x00000000ff027431 */ /* 0x000fe400000001ff */
[----:B------:R-:W-:Y:S01]  /*0210*/  HFMA2 R6, -RZ, RZ, 0, 0 ;  /* 0x00000000ff067431 */ /* 0x000fe200000001ff */
[----:B--2--5:R-:W5:Y:S01]  /*0220*/  LDG.E R20, desc[UR8][R4.64] ;  /* 0x0000000804147981 */ /* 0x024f62000c1e1900 */
[----:B------:R-:W-:Y:S01]  /*0230*/  IMAD.MOV.U32 R15, RZ, RZ, 0x7f800000 ;  /* 0x7f800000ff0f7424 */ /* 0x000fe200078e00ff */
[----:B------:R-:W-:Y:S01]  /*0240*/  MOV R35, RZ ;  /* 0x000000ff00237202 */ /* 0x000fe20000000f00 */
[----:B------:R-:W-:Y:S01]  /*0250*/  IMAD.WIDE R40, R3, 0x4, R40 ;  /* 0x0000000403287825 */ /* 0x000fe200078e0228 */
[----:B------:R-:W5:Y:S03]  /*0260*/  LDG.E R17, desc[UR8][R4.64+0x4] ;  /* 0x0000040804117981 */ /* 0x000f66000c1e1900 */
[----:B------:R-:W-:Y:S01]  /*0270*/  IMAD.MOV.U32 R14, RZ, RZ, RZ ;  /* 0x000000ffff0e7224 */ /* 0x000fe200078e00ff */
[----:B------:R0:W5:Y:S01]  /*0280*/  LDG.E R16, desc[UR8][R4.64+0x8] ;  /* 0x0000080804107981 */ /* 0x000162000c1e1900 */
[----:B------:R-:W-:-:S02]  /*0290*/  IMAD.MOV.U32 R8, RZ, RZ, RZ ;  /* 0x000000ffff087224 */ /* 0x000fc400078e00ff */
[----:B------:R-:W-:-:S04]  /*02a0*/  IMAD.WIDE R38, R3, 0x4, R38 ;  /* 0x0000000403267825 */ /* 0x000fc800078e0226 */
[----:B------:R-:W-:Y:S02]  /*02b0*/  IMAD.MOV.U32 R36, RZ, RZ, 0x7f800000 ;  /* 0x7f800000ff247424 */ /* 0x000fe400078e00ff */
[----:B------:R-:W-:Y:S01]  /*02c0*/  IMAD.MOV.U32 R3, RZ, RZ, 0x7f800000 ;  /* 0x7f800000ff037424 */ /* 0x000fe200078e00ff */
[----:B0-----:R-:W-:Y:S01]  /*02d0*/  MOV R5, 0x7f800000 ;  /* 0x7f80000000057802 */ /* 0x001fe20000000f00 */
[----:B------:R-:W-:Y:S06]  /*02e0*/  BRA.U !UP0, `(.L_x_2) ;  /* 0x0000001908dc7547 */ /* 0x000fec000b800000 */
[----:B------:R-:W-:Y:S01]  /*02f0*/  MOV R15, 0x7f800000 ;  /* 0x7f800000000f7802 */ /* 0x000fe20000000f00 */
[----:B------:R-:W-:Y:S01]  /*0300*/  IMAD.MOV.U32 R14, RZ, RZ, RZ ;  /* 0x000000ffff0e7224 */ /* 0x000fe200078e00ff */
[----:B------:R-:W-:Y:S01]  /*0310*/  MOV R13, 0x1 ;  /* 0x00000001000d7802 */ /* 0x000fe20000000f00 */
[----:B------:R-:W-:Y:S01]  /*0320*/  IMAD.MOV.U32 R12, RZ, RZ, R22 ;  /* 0x000000ffff0c7224 */ /* 0x000fe200078e0016 */
[----:B------:R-:W-:Y:S01]  /*0330*/  MOV R11, R23 ;  /* 0x00000017000b7202 */ /* 0x000fe20000000f00 */
[----:B------:R-:W-:Y:S01]  /*0340*/  IMAD.MOV.U32 R35, RZ, RZ, RZ ;  /* 0x000000ffff237224 */ /* 0x000fe200078e00ff */
[----:B------:R-:W-:Y:S01]  /*0350*/  MOV R8, RZ ;  /* 0x000000ff00087202 */ /* 0x000fe20000000f00 */
[----:B------:R-:W-:-:S07]  /*0360*/  IMAD.MOV.U32 R6, RZ, RZ, RZ ;  /* 0x000000ffff067224 */ /* 0x000fce00078e00ff */
.L_x_59:
[----:B0-----:R-:W0:Y:S02]  /*0370*/  LDC.64 R18, c[0x0][0x390] ;  /* 0x0000e400ff127b82 */ /* 0x001e240000000a00 */
[----:B0-----:R-:W-:-:S05]  /*0380*/  IMAD.WIDE R18, R12, 0x4, R18 ;  /* 0x000000040c127825 */ /* 0x001fca00078e0212 */
[----:B------:R-:W2:Y:S04]  /*0390*/  LDG.E R0, desc[UR8][R18.64+0x4] ;  /* 0x0000040812007981 */ /* 0x000ea8000c1e1900 */
[----:B------:R-:W3:Y:S04]  /*03a0*/  LDG.E R7, desc[UR8][R18.64] ;  /* 0x0000000812077981 */ /* 0x000ee8000c1e1900 */
[----:B------:R-:W4:Y:S01]  /*03b0*/  LDG.E R9, desc[UR8][R18.64+0x8] ;  /* 0x0000080812097981 */ /* 0x000f22000c1e1900 */
[----:B------:R-:W-:Y:S01]  /*03c0*/  BSSY.RECONVERGENT B1, `(.L_x_3) ;  /* 0x0000026000017945 */ /* 0x000fe20003800200 */
[----:B------:R-:W-:Y:S01]  /*03d0*/  IMAD.MOV.U32 R30, RZ, RZ, R3 ;  /* 0x000000ffff1e7224 */ /* 0x000fe200078e0003 */
[----:B------:R-:W-:Y:S01]  /*03e0*/  MOV R10, R5 ;  /* 0x00000005000a7202 */ /* 0x000fe20000000f00 */
[----:B------:R-:W-:-:S02]  /*03f0*/  IMAD.MOV.U32 R2, RZ, RZ, R6 ;  /* 0x000000ffff027224 */ /* 0x000fc400078e0006 */
[----:B--2--5:R-:W-:Y:S01]  /*0400*/  FADD R0, -R17, R0 ;  /* 0x0000000011007221 */ /* 0x024fe20000000100 */
[----:B---3--:R-:W-:-:S03]  /*0410*/  FADD R7, -R20, R7 ;  /* 0x0000000714077221 */ /* 0x008fc60000000100 */
[----:B------:R-:W-:Y:S01]  /*0420*/  FMUL R0, R0, R0 ;  /* 0x0000000000007220 */ /* 0x000fe20000400000 */
[----:B----4-:R-:W-:-:S03]  /*0430*/  FADD R9, -R16, R9 ;  /* 0x0000000910097221 */ /* 0x010fc60000000100 */
[----:B------:R-:W-:Y:S01]  /*0440*/  FFMA R0, R7, R7, R0 ;  /* 0x0000000707007223 */ /* 0x000fe20000000000 */
[----:B------:R-:W-:-:S03]  /*0450*/  IADD3 R7, PT, PT, R13, -0x1, RZ ;  /* 0xffffffff0d077810 */ /* 0x000fc60007ffe0ff */
[----:B------:R-:W-:Y:S01]  /*0460*/  FFMA R0, R9, R9, R0 ;  /* 0x0000000909007223 */ /* 0x000fe20000000000 */
[----:B------:R-:W-:Y:S01]  /*0470*/  MOV R9, R8 ;  /* 0x0000000800097202 */ /* 0x000fe20000000f00 */
[----:B------:R-:W-:-:S03]  /*0480*/  IMAD.MOV.U32 R29, RZ, RZ, R7 ;  /* 0x000000ffff1d7224 */ /* 0x000fc600078e0007 */
[----:B------:R-:W-:Y:S02]  /*0490*/  FSETP.GEU.AND P1, PT, R0, R3, PT ;  /* 0x000000030000720b */ /* 0x000fe40003f2e000 */
[----:B------:R-:W-:-:S11]  /*04a0*/  MOV R37, R0 ;  /* 0x0000000000257202 */ /* 0x000fd60000000f00 */
[----:B-1----:R-:W-:Y:S05]  /*04b0*/  @!P1 BRA `(.L_x_4) ;  /* 0x0000000000589947 */ /* 0x002fea0003800000 */
[----:B------:R-:W-:Y:S01]  /*04c0*/  FSETP.GEU.AND P1, PT, R0, R5, PT ;  /* 0x000000050000720b */ /* 0x000fe20003f2e000 */
[----:B------:R-:W-:Y:S01]  /*04d0*/  IMAD.MOV.U32 R37, RZ, RZ, R3 ;  /* 0x000000ffff257224 */ /* 0x000fe200078e0003 */
[----:B------:R-:W-:Y:S01]  /*04e0*/  MOV R30, R0 ;  /* 0x00000000001e7202 */ /* 0x000fe20000000f00 */
[----:B------:R-:W-:Y:S01]  /*04f0*/  IMAD.MOV.U32 R10, RZ, RZ, R5 ;  /* 0x000000ffff0a7224 */ /* 0x000fe200078e0005 */
[----:B------:R-:W-:Y:S01]  /*0500*/  MOV R29, R6 ;  /* 0x00000006001d7202 */ /* 0x000fe20000000f00 */
[----:B------:R-:W-:Y:S01]  /*0510*/  IMAD.MOV.U32 R2, RZ, RZ, R7 ;  /* 0x000000ffff027224 */ /* 0x000fe200078e0007 */
[----:B------:R-:W-:-:S07]  /*0520*/  MOV R9, R8 ;  /* 0x0000000800097202 */ /* 0x000fce0000000f00 */
[----:B------:R-:W-:Y:S05]  /*0530*/  @!P1 BRA `(.L_x_4) ;  /* 0x0000000000389947 */ /* 0x000fea0003800000 */
[----:B------:R-:W-:Y:S01]  /*0540*/  FSETP.GEU.AND P1, PT, R0, R36, PT ;  /* 0x000000240000720b */ /* 0x000fe20003f2e000 */
[----:B------:R-:W-:Y:S01]  /*0550*/  IMAD.MOV.U32 R10, RZ, RZ, R0 ;  /* 0x000000ffff0a7224 */ /* 0x000fe200078e0000 */
[----:B------:R-:W-:Y:S01]  /*0560*/  MOV R9, R7 ;  /* 0x0000000700097202 */ /* 0x000fe20000000f00 */
[----:B------:R-:W-:Y:S01]  /*0570*/  IMAD.MOV.U32 R37, RZ, RZ, R3 ;  /* 0x000000ffff257224 */ /* 0x000fe200078e0003 */
[----:B------:R-:W-:Y:S01]  /*0580*/  MOV R30, R5 ;  /* 0x00000005001e7202 */ /* 0x000fe20000000f00 */
[----:B------:R-:W-:Y:S01]  /*0590*/  IMAD.MOV.U32 R29, RZ, RZ, R6 ;  /* 0x000000ffff1d7224 */ /* 0x000fe200078e0006 */
[----:B------:R-:W-:-:S07]  /*05a0*/  MOV R2, R8 ;  /* 0x0000000800027202 */ /* 0x000fce0000000f00 */
[C---:B------:R-:W-:Y:S01]  /*05b0*/  @P1 FSETP.GEU.AND P2, PT, R0.reuse, R15, PT ;  /* 0x0000000f0000120b */ /* 0x040fe20003f4e000 */
[----:B------:R-:W-:Y:S01]  /*05c0*/  @P1 IMAD.MOV.U32 R10, RZ, RZ, R36 ;  /* 0x000000ffff0a1224 */ /* 0x000fe200078e0024 */
[----:B------:R-:W-:Y:S02]  /*05d0*/  @P1 MOV R9, R35 ;  /* 0x0000002300091202 */ /* 0x000fe40000000f00 */
[----:B------:R-:W-:Y:S02]  /*05e0*/  @P1 SEL R14, R7, R14, !P2 ;  /* 0x0000000e070e1207 */ /* 0x000fe40005000000 */
[----:B------:R-:W-:-:S03]  /*05f0*/  @P1 FSEL R15, R0, R15, !P2 ;  /* 0x0000000f000f1208 */ /* 0x000fc60005000000 */
[----:B------:R-:W-:Y:S01]  /*0600*/  @P1 IMAD.MOV.U32 R35, RZ, RZ, R14 ;  /* 0x000000ffff231224 */ /* 0x000fe200078e000e */
[----:B------:R-:W-:-:S07]  /*0610*/  @P1 MOV R36, R15 ;  /* 0x0000000f00241202 */ /* 0x000fce0000000f00 */
.L_x_4:
[----:B------:R-:W-:Y:S05]  /*0620*/  BSYNC.RECONVERGENT B1 ;  /* 0x0000000000017941 */ /* 0x000fea0003800200 */
.L_x_3:
[----:B------:R0:W-:Y:S01]  /*0630*/  STG.E desc[UR8][R40.64], R29 ;  /* 0x0000001d28007986 */ /* 0x0001e2000c101908 */
[----:B------:R-:W-:Y:S01]  /*0640*/  VIADD R0, R37, 0xf3000000 ;  /* 0xf300000025007836 */ /* 0x000fe20000000000 */
[----:B------:R0:W1:Y:S01]  /*0650*/  MUFU.RSQ R4, R37 ;  /* 0x0000002500047308 */ /* 0x0000620000001400 */
[----:B------:R-:W-:Y:S01]  /*0660*/  BSSY.RECONVERGENT B1, `(.L_x_5) ;  /* 0x000000e000017945 */ /* 0x000fe20003800200 */
[----:B------:R0:W-:Y:S02]  /*0670*/  STG.E desc[UR8][R40.64+0x4], R2 ;  /* 0x0000040228007986 */ /* 0x0001e4000c101908 */
[----:B------:R-:W-:Y:S02]  /*0680*/  ISETP.GT.U32.AND P1, PT, R0, 0x727fffff, PT ;  /* 0x727fffff0000780c */ /* 0x000fe40003f24070 */
[----:B------:R0:W-:Y:S04]  /*0690*/  STG.E desc[UR8][R40.64+0x8], R9 ;  /* 0x0000080928007986 */ /* 0x0001e8000c101908 */
[----:B------:R0:W-:Y:S07]  /*06a0*/  STG.E desc[UR8][R40.64+0xc], R35 ;  /* 0x00000c2328007986 */ /* 0x0001ee000c101908 */
[----:B-1----:R-:W-:Y:S05]  /*06b0*/  @!P1 BRA `(.L_x_6) ;  /* 0x0000000000109947 */ /* 0x002fea0003800000 */
[----:B------:R-:W-:Y:S02]  /*06c0*/  MOV R0, R37 ;  /* 0x0000002500007202 */ /* 0x000fe40000000f00 */
[----:B------:R-:W-:-:S07]  /*06d0*/  MOV R28, 0x6f0 ;  /* 0x000006f0001c7802 */ /* 0x000fce0000000f00 */
[----:B0-----:R-:W-:Y:S05]  /*06e0*/  CALL.REL.NOINC `($__internal_0_$__cuda_sm20_sqrt_rn_f32_slowpath) ;  /* 0x0000002c00187944 */ /* 0x001fea0003c00000 */
[----:B------:R-:W-:Y:S05]  /*06f0*/  BRA `(.L_x_7) ;  /* 0x0000000000107947 */ /* 0x000fea0003800000 */
.L_x_6:
[C---:B------:R-:W-:Y:S01]  /*0700*/  FMUL.FTZ R0, R4.reuse, R37 ;  /* 0x0000002504007220 */ /* 0x040fe20000410000 */
[----:B------:R-:W-:-:S03]  /*0710*/  FMUL.FTZ R3, R4, 0.5 ;  /* 0x3f00000004037820 */ /* 0x000fc60000410000 */
[----:B------:R-:W-:-:S04]  /*0720*/  FFMA R31, -R0, R0, R37 ;  /* 0x00000000001f7223 */ /* 0x000fc80000000125 */
[----:B------:R-:W-:-:S07]  /*0730*/  FFMA R31, R31, R3, R0 ;  /* 0x000000031f1f7223 */ /* 0x000fce0000000000 */
.L_x_7:
[----:B------:R-:W-:Y:S05]  /*0740*/  BSYNC.RECONVERGENT B1 ;  /* 0x0000000000017941 */ /* 0x000fea0003800200 */
.L_x_5:
[----:B------:R1:W-:Y:S01]  /*0750*/  STG.E desc[UR8][R38.64], R31 ;  /* 0x0000001f26007986 */ /* 0x0003e2000c101908 */
[----:B------:R-:W-:Y:S01]  /*0760*/  VIADD R0, R30, 0xf3000000 ;  /* 0xf30000001e007836 */ /* 0x000fe20000000000 */
[----:B------:R1:W2:Y:S01]  /*0770*/  MUFU.RSQ R3, R30 ;  /* 0x0000001e00037308 */ /* 0x0002a20000001400 */
[----:B------:R-:W-:Y:S03]  /*0780*/  BSSY.RECONVERGENT B1, `(.L_x_8) ;  /* 0x000000b000017945 */ /* 0x000fe60003800200 */
[----:B------:R-:W-:-:S13]  /*0790*/  ISETP.GT.U32.AND P1, PT, R0, 0x727fffff, PT ;  /* 0x727fffff0000780c */ /* 0x000fda0003f24070 */
[----:B-12---:R-:W-:Y:S05]  /*07a0*/  @!P1 BRA `(.L_x_9) ;  /* 0x0000000000109947 */ /* 0x006fea0003800000 */
[----:B------:R-:W-:Y:S02]  /*07b0*/  MOV R0, R30 ;  /* 0x0000001e00007202 */ /* 0x000fe40000000f00 */
[----:B------:R-:W-:-:S07]  /*07c0*/  MOV R28, 0x7e0 ;  /* 0x000007e0001c7802 */ /* 0x000fce0000000f00 */
[----:B0-----:R-:W-:Y:S05]  /*07d0*/  CALL.REL.NOINC `($__internal_0_$__cuda_sm20_sqrt_rn_f32_slowpath) ;  /* 0x0000002800dc7944 */ /* 0x001fea0003c00000 */
[----:B------:R-:W-:Y:S05]  /*07e0*/  BRA `(.L_x_10) ;  /* 0x0000000000107947 */ /* 0x000fea0003800000 */
.L_x_9:
[C---:B------:R-:W-:Y:S01]  /*07f0*/  FMUL.FTZ R31, R3.reuse, R30 ;  /* 0x0000001e031f7220 */ /* 0x040fe20000410000 */
[----:B------:R-:W-:-:S03]  /*0800*/  FMUL.FTZ R3, R3, 0.5 ;  /* 0x3f00000003037820 */ /* 0x000fc60000410000 */
[----:B------:R-:W-:-:S04]  /*0810*/  FFMA R0, -R31, R31, R30 ;  /* 0x0000001f1f007223 */ /* 0x000fc8000000011e */
[----:B------:R-:W-:-:S07]  /*0820*/  FFMA R31, R0, R3, R31 ;  /* 0x00000003001f7223 */ /* 0x000fce000000001f */
.L_x_10:
[----:B------:R-:W-:Y:S05]  /*0830*/  BSYNC.RECONVERGENT B1 ;  /* 0x0000000000017941 */ /* 0x000fea0003800200 */
.L_x_8:
        /* <DEDUP_REMOVED lines=10> */
.L_x_12:
[----:B------:R-:W-:Y:S01]  /*08e0*/  FMUL.FTZ R31, R10, R3 ;  /* 0x000000030a1f7220 */ /* 0x000fe20000410000 */
[----:B------:R-:W-:-:S03]  /*08f0*/  FMUL.FTZ R3, R3, 0.5 ;  /* 0x3f00000003037820 */ /* 0x000fc60000410000 */
[----:B------:R-:W-:-:S04]  /*0900*/  FFMA R0, -R31, R31, R10 ;  /* 0x0000001f1f007223 */ /* 0x000fc8000000010a */
[----:B------:R-:W-:-:S07]  /*0910*/  FFMA R31, R0, R3, R31 ;  /* 0x00000003001f7223 */ /* 0x000fce000000001f */
.L_x_13:
[----:B------:R-:W-:Y:S05]  /*0920*/  BSYNC.RECONVERGENT B1 ;  /* 0x0000000000017941 */ /* 0x000fea0003800200 */
.L_x_11:
        /* <DEDUP_REMOVED lines=10> */
.L_x_15:
[C---:B------:R-:W-:Y:S01]  /*09d0*/  FMUL.FTZ R31, R3.reuse, R36 ;  /* 0x00000024031f7220 */ /* 0x040fe20000410000 */
[----:B------:R-:W-:-:S03]  /*09e0*/  FMUL.FTZ R3, R3, 0.5 ;  /* 0x3f00000003037820 */ /* 0x000fc60000410000 */
[----:B------:R-:W-:-:S04]  /*09f0*/  FFMA R0, -R31, R31, R36 ;  /* 0x0000001f1f007223 */ /* 0x000fc80000000124 */
[----:B------:R-:W-:-:S07]  /*0a00*/  FFMA R31, R0, R3, R31 ;  /* 0x00000003001f7223 */ /* 0x000fce000000001f */
.L_x_16:
[----:B------:R-:W-:Y:S05]  /*0a10*/  BSYNC.RECONVERGENT B1 ;  /* 0x0000000000017941 */ /* 0x000fea0003800200 */
.L_x_14:
[----:B------:R1:W-:Y:S04]  /*0a20*/  STG.E desc[UR8][R38.64+0xc], R31 ;  /* 0x00000c1f26007986 */ /* 0x0003e8000c101908 */
[----:B------:R-:W2:Y:S04]  /*0a30*/  LDG.E R0, desc[UR8][R18.64+0x10] ;  /* 0x0000100812007981 */ /* 0x000ea8000c1e1900 */
[----:B------:R-:W3:Y:S04]  /*0a40*/  LDG.E R3, desc[UR8][R18.64+0xc] ;  /* 0x00000c0812037981 */ /* 0x000ee8000c1e1900 */
[----:B------:R-:W4:Y:S01]  /*0a50*/  LDG.E R5, desc[UR8][R18.64+0x14] ;  /* 0x0000140812057981 */ /* 0x000f22000c1e1900 */
[----:B------:R-:W-:Y:S01]  /*0a60*/  BSSY.RECONVERGENT B1, `(.L_x_17) ;  /* 0x0000025000017945 */ /* 0x000fe20003800200 */
[----:B------:R-:W-:Y:S01]  /*0a70*/  IMAD.MOV.U32 R8, RZ, RZ, R37 ;  /* 0x000000ffff087224 */ /* 0x000fe200078e0025 */
[----:B------:R-:W-:Y:S01]  /*0a80*/  MOV R7, R30 ;  /* 0x0000001e00077202 */ /* 0x000fe20000000f00 */
[----:B------:R-:W-:-:S02]  /*0a90*/  IMAD.MOV.U32 R6, RZ, RZ, R13 ;  /* 0x000000ffff067224 */ /* 0x000fc400078e000d */
[----:B------:R-:W-:Y:S02]  /*0aa0*/  IMAD.MOV.U32 R4, RZ, RZ, R2 ;  /* 0x000000ffff047224 */ /* 0x000fe400078e0002 */
[----:B--2---:R-:W-:Y:S01]  /*0ab0*/  FADD R0, -R17, R0 ;  /* 0x0000000011007221 */ /* 0x004fe20000000100 */
[----:B---3--:R-:W-:-:S03]  /*0ac0*/  FADD R3, -R20, R3 ;  /* 0x0000000314037221 */ /* 0x008fc60000000100 */
[----:B------:R-:W-:Y:S01]  /*0ad0*/  FMUL R0, R0, R0 ;  /* 0x0000000000007220 */ /* 0x000fe20000400000 */
[----:B----4-:R-:W-:-:S03]  /*0ae0*/  FADD R5, -R16, R5 ;  /* 0x0000000510057221 */ /* 0x010fc60000000100 */
[----:B------:R-:W-:-:S04]  /*0af0*/  FFMA R0, R3, R3, R0 ;  /* 0x0000000303007223 */ /* 0x000fc80000000000 */
[----:B------:R-:W-:Y:S01]  /*0b00*/  FFMA R15, R5, R5, R0 ;  /* 0x00000005050f7223 */ /* 0x000fe20000000000 */
[----:B------:R-:W-:-:S04]  /*0b10*/  MOV R5, R29 ;  /* 0x0000001d00057202 */ /* 0x000fc80000000f00 */
        /* <DEDUP_REMOVED lines=15> */
[----:B------:R-:W-:Y:S02]  /*0c10*/  MOV R3, R37 ;  /* 0x0000002500037202 */ /* 0x000fe40000000f00 */
[----:B------:R-:W-:Y:S02]  /*0c20*/  MOV R8, R30 ;  /* 0x0000001e00087202 */ /* 0x000fe40000000f00 */
[----:B------:R-:W-:-:S05]  /*0c30*/  MOV R6, R29 ;  /* 0x0000001d00067202 */ /* 0x000fca0000000f00 */
[C---:B------:R-:W-:Y:S02]  /*0c40*/  @P1 FSETP.GEU.AND P2, PT, R15.reuse, R36, PT ;  /* 0x000000240f00120b */ /* 0x040fe40003f4e000 */
[----:B------:R-:W-:Y:S02]  /*0c50*/  @P1 MOV R7, R10 ;  /* 0x0000000a00071202 */ /* 0x000fe40000000f00 */
[----:B------:R-:W-:Y:S02]  /*0c60*/  @P1 FSEL R36, R15, R36, !P2 ;  /* 0x000000240f241208 */ /* 0x000fe40005000000 */
[----:B0-----:R-:W-:Y:S02]  /*0c70*/  @P1 SEL R35, R13, R35, !P2 ;  /* 0x000000230d231207 */ /* 0x001fe40005000000 */
[----:B------:R-:W-:Y:S01]  /*0c80*/  @P1 MOV R4, R9 ;  /* 0x0000000900041202 */ /* 0x000fe20000000f00 */
[----:B------:R-:W-:Y:S02]  /*0c90*/  @P1 IMAD.MOV.U32 R10, RZ, RZ, R36 ;  /* 0x000000ffff0a1224 */ /* 0x000fe400078e0024 */
[----:B------:R-:W-:-:S07]  /*0ca0*/  @P1 IMAD.MOV.U32 R9, RZ, RZ, R35 ;  /* 0x000000ffff091224 */ /* 0x000fce00078e0023 */
.L_x_18:
[----:B------:R-:W-:Y:S05]  /*0cb0*/  BSYNC.RECONVERGENT B1 ;  /* 0x0000000000017941 */ /* 0x000fea0003800200 */
.L_x_17:
[----:B------:R1:W-:Y:S01]  /*0cc0*/  STG.E desc[UR8][R40.64], R6 ;  /* 0x0000000628007986 */ /* 0x0003e2000c101908 */
[----:B------:R-:W-:Y:S01]  /*0cd0*/  IADD3 R0, PT, PT, R3, -0xd000000, RZ ;  /* 0xf300000003007810 */ /* 0x000fe20007ffe0ff */
[----:B------:R1:W2:Y:S01]  /*0ce0*/  MUFU.RSQ R14, R3 ;  /* 0x00000003000e7308 */ /* 0x0002a20000001400 */
[----:B------:R-:W-:Y:S01]  /*0cf0*/  BSSY.RECONVERGENT B1, `(.L_x_19) ;  /* 0x000000f000017945 */ /* 0x000fe20003800200 */
[----:B------:R1:W-:Y:S01]  /*0d00*/  STG.E desc[UR8][R40.64+0x4], R5 ;  /* 0x0000040528007986 */ /* 0x0003e2000c101908 */
[----:B------:R-:W-:Y:S02]  /*0d10*/  ISETP.GT.U32.AND P1, PT, R0, 0x727fffff, PT ;  /* 0x727fffff0000780c */ /* 0x000fe40003f24070 */
[----:B0-----:R-:W-:Y:S01]  /*0d20*/  IADD3 R2, PT, PT, R13, 0x2, RZ ;  /* 0x000000020d027810 */ /* 0x001fe20007ffe0ff */
[----:B------:R1:W-:Y:S04]  /*0d30*/  STG.E desc[UR8][R40.64+0x8], R4 ;  /* 0x0000080428007986 */ /* 0x0003e8000c101908 */
[----:B------:R1:W-:Y:S06]  /*0d40*/  STG.E desc[UR8][R40.64+0xc], R9 ;  /* 0x00000c0928007986 */ /* 0x0003ec000c101908 */
[----:B------:R-:W-:Y:S05]  /*0d50*/  @!P1 BRA `(.L_x_20) ;  /* 0x0000000000109947 */ /* 0x000fea0003800000 */
[----:B------:R-:W-:Y:S01]  /*0d60*/  IMAD.MOV.U32 R0, RZ, RZ, R3 ;  /* 0x000000ffff007224 */ /* 0x000fe200078e0003 */
[----:B------:R-:W-:-:S07]  /*0d70*/  MOV R28, 0xd90 ;  /* 0x00000d90001c7802 */ /* 0x000fce0000000f00 */
[----:B-12---:R-:W-:Y:S05]  /*0d80*/  CALL.REL.NOINC `($__internal_0_$__cuda_sm20_sqrt_rn_f32_slowpath) ;  /* 0x0000002400707944 */ /* 0x006fea0003c00000 */
[----:B------:R-:W-:Y:S05]  /*0d90*/  BRA `(.L_x_21) ;  /* 0x0000000000107947 */ /* 0x000fea0003800000 */
.L_x_20:
[C---:B--2---:R-:W-:Y:S01]  /*0da0*/  FMUL.FTZ R0, R14.reuse, R3 ;  /* 0x000000030e007220 */ /* 0x044fe20000410000 */
[----:B------:R-:W-:-:S03]  /*0db0*/  FMUL.FTZ R14, R14, 0.5 ;  /* 0x3f0000000e0e7820 */ /* 0x000fc60000410000 */
[----:B------:R-:W-:-:S04]  /*0dc0*/  FFMA R31, -R0, R0, R3 ;  /* 0x00000000001f7223 */ /* 0x000fc80000000103 */
[----:B------:R-:W-:-:S07]  /*0dd0*/  FFMA R31, R31, R14, R0 ;  /* 0x0000000e1f1f7223 */ /* 0x000fce0000000000 */
.L_x_21:
[----:B------:R-:W-:Y:S05]  /*0de0*/  BSYNC.RECONVERGENT B1 ;  /* 0x0000000000017941 */ /* 0x000fea0003800200 */
.L_x_19:
[----:B------:R0:W-:Y:S01]  /*0df0*/  STG.E desc[UR8][R38.64], R31 ;  /* 0x0000001f26007986 */ /* 0x0001e2000c101908 */
[----:B------:R-:W-:Y:S01]  /*0e00*/  IADD3 R0, PT, PT, R8, -0xd000000, RZ ;  /* 0xf300000008007810 */ /* 0x000fe20007ffe0ff */
[----:B------:R0:W2:Y:S01]  /*0e10*/  MUFU.RSQ R15, R8 ;  /* 0x00000008000f7308 */ /* 0x0000a20000001400 */
[----:B------:R-:W-:Y:S02]  /*0e20*/  BSSY.RECONVERGENT B1, `(.L_x_22) ;  /* 0x000000b000017945 */ /* 0x000fe40003800200 */
[----:B------:R-:W-:-:S13]  /*0e30*/  ISETP.GT.U32.AND P1, PT, R0, 0x727fffff, PT ;  /* 0x727fffff0000780c */ /* 0x000fda0003f24070 */
[----:B0-----:R-:W-:Y:S05]  /*0e40*/  @!P1 BRA `(.L_x_23) ;  /* 0x0000000000109947 */ /* 0x001fea0003800000 */
[----:B------:R-:W-:Y:S02]  /*0e50*/  MOV R0, R8 ;  /* 0x0000000800007202 */ /* 0x000fe40000000f00 */
[----:B------:R-:W-:-:S07]  /*0e60*/  MOV R28, 0xe80 ;  /* 0x00000e80001c7802 */ /* 0x000fce0000000f00 */
[----:B-12---:R-:W-:Y:S05]  /*0e70*/  CALL.REL.NOINC `($__internal_0_$__cuda_sm20_sqrt_rn_f32_slowpath) ;  /* 0x0000002400347944 */ /* 0x006fea0003c00000 */
[----:B------:R-:W-:Y:S05]  /*0e80*/  BRA `(.L_x_24) ;  /* 0x0000000000107947 */ /* 0x000fea0003800000 */
.L_x_23:
[C---:B--2---:R-:W-:Y:S01]  /*0e90*/  FMUL.FTZ R31, R15.reuse, R8 ;  /* 0x000000080f1f7220 */ /* 0x044fe20000410000 */
[----:B------:R-:W-:-:S03]  /*0ea0*/  FMUL.FTZ R14, R15, 0.5 ;  /* 0x3f0000000f0e7820 */ /* 0x000fc60000410000 */
[----:B------:R-:W-:-:S04]  /*0eb0*/  FFMA R0, -R31, R31, R8 ;  /* 0x0000001f1f007223 */ /* 0x000fc80000000108 */
[----:B------:R-:W-:-:S07]  /*0ec0*/  FFMA R31, R0, R14, R31 ;  /* 0x0000000e001f7223 */ /* 0x000fce000000001f */
.L_x_24:
[----:B------:R-:W-:Y:S05]  /*0ed0*/  BSYNC.RECONVERGENT B1 ;  /* 0x0000000000017941 */ /* 0x000fea0003800200 */
.L_x_22:
[----:B------:R0:W-:Y:S01]  /*0ee0*/  STG.E desc[UR8][R38.64+0x4], R31 ;  /* 0x0000041f26007986 */ /* 0x0001e2000c101908 */
[----:B------:R-:W-:Y:S01]  /*0ef0*/  VIADD R0, R7, 0xf3000000 ;  /* 0xf300000007007836 */ /* 0x000fe20000000000 */
[----:B------:R0:W2:Y:S01]  /*0f00*/  MUFU.RSQ R14, R7 ;  /* 0x00000007000e7308 */ /* 0x0000a20000001400 */
[----:B------:R-:W-:Y:S03]  /*0f10*/  BSSY.RECONVERGENT B1, `(.L_x_25) ;  /* 0x000000b000017945 */ /* 0x000fe60003800200 */
[----:B------:R-:W-:-:S13]  /*0f20*/  ISETP.GT.U32.AND P1, PT, R0, 0x727fffff, PT ;  /* 0x727fffff0000780c */ /* 0x000fda0003f24070 */
[----:B0-2---:R-:W-:Y:S05]  /*0f30*/  @!P1 BRA `(.L_x_26) ;  /* 0x0000000000109947 */ /* 0x005fea0003800000 */
[----:B------:R-:W-:Y:S02]  /*0f40*/  MOV R0, R7 ;  /* 0x0000000700007202 */ /* 0x000fe40000000f00 */
[----:B------:R-:W-:-:S07]  /*0f50*/  MOV R28, 0xf70 ;  /* 0x00000f70001c7802 */ /* 0x000fce0000000f00 */
[----:B-1----:R-:W-:Y:S05]  /*0f60*/  CALL.REL.NOINC `($__internal_0_$__cuda_sm20_sqrt_rn_f32_slowpath) ;  /* 0x0000002000f87944 */ /* 0x002fea0003c00000 */
[----:B------:R-:W-:Y:S05]  /*0f70*/  BRA `(.L_x_27) ;  /* 0x0000000000107947 */ /* 0x000fea0003800000 */
.L_x_26:
[----:B------:R-:W-:Y:S01]  /*0f80*/  FMUL.FTZ R0, R7, R14 ;  /* 0x0000000e07007220 */ /* 0x000fe20000410000 */
[----:B------:R-:W-:-:S03]  /*0f90*/  FMUL.FTZ R14, R14, 0.5 ;  /* 0x3f0000000e0e7820 */ /* 0x000fc60000410000 */
[----:B------:R-:W-:-:S04]  /*0fa0*/  FFMA R31, -R0, R0, R7 ;  /* 0x00000000001f7223 */ /* 0x000fc80000000107 */
[----:B------:R-:W-:-:S07]  /*0fb0*/  FFMA R31, R31, R14, R0 ;  /* 0x0000000e1f1f7223 */ /* 0x000fce0000000000 */
.L_x_27:
[----:B------:R-:W-:Y:S05]  /*0fc0*/  BSYNC.RECONVERGENT B1 ;  /* 0x0000000000017941 */ /* 0x000fea0003800200 */
.L_x_25:
[----:B------:R0:W-:Y:S01]  /*0fd0*/  STG.E desc[UR8][R38.64+0x8], R31 ;  /* 0x0000081f26007986 */ /* 0x0001e2000c101908 */
[----:B------:R-:W-:Y:S01]  /*0fe0*/  IADD3 R0, PT, PT, R10, -0xd000000, RZ ;  /* 0xf30000000a007810 */ /* 0x000fe20007ffe0ff */
[----:B------:R0:W2:Y:S01]  /*0ff0*/  MUFU.RSQ R15, R10 ;  /* 0x0000000a000f7308 */ /* 0x0000a20000001400 */
[----:B------:R-:W-:Y:S02]  /*1000*/  BSSY.RECONVERGENT B1, `(.L_x_28) ;  /* 0x000000b000017945 */ /* 0x000fe40003800200 */
[----:B------:R-:W-:-:S13]  /*1010*/  ISETP.GT.U32.AND P1, PT, R0, 0x727fffff, PT ;  /* 0x727fffff0000780c */ /* 0x000fda0003f24070 */
[----:B0-----:R-:W-:Y:S05]  /*1020*/  @!P1 BRA `(.L_x_29) ;  /* 0x0000000000109947 */ /* 0x001fea0003800000 */
[----:B------:R-:W-:Y:S01]  /*1030*/  IMAD.MOV.U32 R0, RZ, RZ, R10 ;  /* 0x000000ffff007224 */ /* 0x000fe200078e000a */
[----:B------:R-:W-:-:S07]  /*1040*/  MOV R28, 0x1060 ;  /* 0x00001060001c7802 */ /* 0x000fce0000000f00 */
[----:B-12---:R-:W-:Y:S05]  /*1050*/  CALL.REL.NOINC `($__internal_0_$__cuda_sm20_sqrt_rn_f32_slowpath) ;  /* 0x0000002000bc7944 */ /* 0x006fea0003c00000 */
[----:B------:R-:W-:Y:S05]  /*1060*/  BRA `(.L_x_30) ;  /* 0x0000000000107947 */ /* 0x000fea0003800000 */
.L_x_29:
[C---:B--2---:R-:W-:Y:S01]  /*1070*/  FMUL.FTZ R31, R15.reuse, R10 ;  /* 0x0000000a0f1f7220 */ /* 0x044fe20000410000 */
[----:B------:R-:W-:-:S03]  /*1080*/  FMUL.FTZ R14, R15, 0.5 ;  /* 0x3f0000000f0e7820 */ /* 0x000fc60000410000 */
[----:B------:R-:W-:-:S04]  /*1090*/  FFMA R0, -R31, R31, R10 ;  /* 0x0000001f1f007223 */ /* 0x000fc8000000010a */
[----:B------:R-:W-:-:S07]  /*10a0*/  FFMA R31, R0, R14, R31 ;  /* 0x0000000e001f7223 */ /* 0x000fce000000001f */
.L_x_30:
[----:B------:R-:W-:Y:S05]  /*10b0*/  BSYNC.RECONVERGENT B1 ;  /* 0x0000000000017941 */ /* 0x000fea0003800200 */
.L_x_28:
[----:B------:R0:W-:Y:S04]  /*10c0*/  STG.E desc[UR8][R38.64+0xc], R31 ;  /* 0x00000c1f26007986 */ /* 0x0001e8000c101908 */
[----:B------:R-:W2:Y:S04]  /*10d0*/  LDG.E R0, desc[UR8][R18.64+0x1c] ;  /* 0x00001c0812007981 */ /* 0x000ea8000c1e1900 */
[----:B------:R-:W3:Y:S04]  /*10e0*/  LDG.E R15, desc[UR8][R18.64+0x18] ;  /* 0x00001808120f7981 */ /* 0x000ee8000c1e1900 */
[----:B------:R-:W4:Y:S01]  /*10f0*/  LDG.E R29, desc[UR8][R18.64+0x20] ;  /* 0x00002008121d7981 */ /* 0x000f22000c1e1900 */
[----:B------:R-:W-:Y:S01]  /*1100*/  BSSY.RECONVERGENT B1, `(.L_x_31) ;  /* 0x0000026000017945 */ /* 0x000fe20003800200 */
[----:B------:R-:W-:-:S02]  /*1110*/  MOV R36, R3 ;  /* 0x0000000300247202 */ /* 0x000fc40000000f00 */
[----:B------:R-:W-:Y:S02]  /*1120*/  MOV R35, R6 ;  /* 0x0000000600237202 */ /* 0x000fe40000000f00 */
[----:B------:R-:W-:Y:S01]  /*1130*/  MOV R14, R5 ;  /* 0x00000005000e7202 */ /* 0x000fe20000000f00 */
[----:B--2---:R-:W-:Y:S01]  /*1140*/  FADD R0, -R17, R0 ;  /* 0x0000000011007221 */ /* 0x004fe20000000100 */
[----:B---3--:R-:W-:-:S03]  /*1150*/  FADD R15, -R20, R15 ;  /* 0x0000000f140f7221 */ /* 0x008fc60000000100 */
[----:B------:R-:W-:Y:S01]  /*1160*/  FMUL R0, R0, R0 ;  /* 0x0000000000007220 */ /* 0x000fe20000400000 */
[----:B----4-:R-:W-:-:S03]  /*1170*/  FADD R29, -R16, R29 ;  /* 0x0000001d101d7221 */ /* 0x010fc60000000100 */
[----:B------:R-:W-:Y:S01]  /*1180*/  FFMA R0, R15, R15, R0 ;  /* 0x0000000f0f007223 */ /* 0x000fe20000000000 */
[----:B------:R-:W-:-:S03]  /*1190*/  IMAD.MOV.U32 R15, RZ, RZ, R8 ;  /* 0x000000ffff0f7224 */ /* 0x000fc600078e0008 */
[----:B------:R-:W-:Y:S01]  /*11a0*/  FFMA R33, R29, R29, R0 ;  /* 0x0000001d1d217223 */ /* 0x000fe20000000000 */
[----:B------:R-:W-:-:S04]  /*11b0*/  IADD3 R0, PT, PT, R13, 0x1, RZ ;  /* 0x000000010d007810 */ /* 0x000fc80007ffe0ff */
[----:B------:R-:W-:Y:S01]  /*11c0*/  FSETP.GEU.AND P1, PT, R33, R3, PT ;  /* 0x000000032100720b */ /* 0x000fe20003f2e000 */
[----:B------:R-:W-:Y:S01]  /*11d0*/  IMAD.MOV.U32 R29, RZ, RZ, R0 ;  /* 0x000000ffff1d7224 */ /* 0x000fe200078e0000 */
[----:B------:R-:W-:-:S11]  /*11e0*/  MOV R30, R33 ;  /* 0x00000021001e7202 */ /* 0x000fd60000000f00 */
[----:B0-----:R-:W-:Y:S05]  /*11f0*/  @!P1 BRA `(.L_x_32) ;  /* 0x0000000000589947 */ /* 0x001fea0003800000 */
[-C--:B------:R-:W-:Y:S01]  /*1200*/  FSETP.GEU.AND P1, PT, R33, R8.reuse, PT ;  /* 0x000000082100720b */ /* 0x080fe20003f2e000 */
[----:B------:R-:W-:Y:S01]  /*1210*/  IMAD.MOV.U32 R36, RZ, RZ, R33 ;  /* 0x000000ffff247224 */ /* 0x000fe200078e0021 */
[----:B------:R-:W-:Y:S01]  /*1220*/  MOV R30, R3 ;  /* 0x00000003001e7202 */ /* 0x000fe20000000f00 */
[----:B------:R-:W-:Y:S01]  /*1230*/  IMAD.MOV.U32 R35, RZ, RZ, R0 ;  /* 0x000000ffff237224 */ /* 0x000fe200078e0000 */
[----:B------:R-:W-:Y:S02]  /*1240*/  MOV R15, R8 ;  /* 0x00000008000f7202 */ /* 0x000fe40000000f00 */
[----:B------:R-:W-:Y:S02]  /*1250*/  MOV R29, R6 ;  /* 0x00000006001d7202 */ /* 0x000fe40000000f00 */
[----:B------:R-:W-:-:S05]  /*1260*/  MOV R14, R5 ;  /* 0x00000005000e7202 */ /* 0x000fca0000000f00 */
        /* <DEDUP_REMOVED lines=8> */
[CC--:B------:R-:W-:Y:S02]  /*12f0*/  @P1 FSETP.GEU.AND P2, PT, R33.reuse, R10.reuse, PT ;  /* 0x0000000a2100120b */ /* 0x0c0fe40003f4e000 */
[----:B------:R-:W-:Y:S02]  /*1300*/  @P1 MOV R15, R7 ;  /* 0x00000007000f1202 */ /* 0x000fe40000000f00 */
[----:B------:R-:W-:Y:S02]  /*1310*/  @P1 FSEL R10, R33, R10, !P2 ;  /* 0x0000000a210a1208 */ /* 0x000fe40005000000 */
[----:B-1----:R-:W-:Y:S02]  /*1320*/  @P1 SEL R9, R0, R9, !P2 ;  /* 0x0000000900091207 */ /* 0x002fe40005000000 */
[----:B------:R-:W-:Y:S02]  /*1330*/  @P1 MOV R14, R4 ;  /* 0x00000004000e1202 */ /* 0x000fe40000000f00 */
[----:B------:R-:W-:-:S02]  /*1340*/  @P1 MOV R7, R10 ;  /* 0x0000000a00071202 */ /* 0x000fc40000000f00 */
[----:B------:R-:W-:-:S07]  /*1350*/  @P1 MOV R4, R9 ;  /* 0x0000000900041202 */ /* 0x000fce0000000f00 */
.L_x_32:
[----:B------:R-:W-:Y:S05]  /*1360*/  BSYNC.RECONVERGENT B1 ;  /* 0x0000000000017941 */ /* 0x000fea0003800200 */
.L_x_31:
[----:B------:R0:W-:Y:S01]  /*1370*/  STG.E desc[UR8][R40.64], R29 ;  /* 0x0000001d28007986 */ /* 0x0001e2000c101908 */
[----:B------:R-:W-:Y:S01]  /*1380*/  VIADD R0, R30, 0xf3000000 ;  /* 0xf30000001e007836 */ /* 0x000fe20000000000 */
[----:B-1----:R0:W1:Y:S01]  /*1390*/  MUFU.RSQ R3, R30 ;  /* 0x0000001e00037308 */ /* 0x0020620000001400 */
        /* <DEDUP_REMOVED lines=10> */
.L_x_34:
[C---:B------:R-:W-:Y:S01]  /*1440*/  FMUL.FTZ R31, R3.reuse, R30 ;  /* 0x0000001e031f7220 */ /* 0x040fe20000410000 */
[----:B------:R-:W-:-:S03]  /*1450*/  FMUL.FTZ R3, R3, 0.5 ;  /* 0x3f00000003037820 */ /* 0x000fc60000410000 */
[----:B------:R-:W-:-:S04]  /*1460*/  FFMA R0, -R31, R31, R30 ;  /* 0x0000001f1f007223 */ /* 0x000fc8000000011e */
[----:B------:R-:W-:-:S07]  /*1470*/  FFMA R31, R0, R3, R31 ;  /* 0x00000003001f7223 */ /* 0x000fce000000001f */
.L_x_35:
[----:B------:R-:W-:Y:S05]  /*1480*/  BSYNC.RECONVERGENT B1 ;  /* 0x0000000000017941 */ /* 0x000fea0003800200 */
.L_x_33:
[----:B------:R1:W-:Y:S01]  /*1490*/  STG.E desc[UR8][R38.64], R31 ;  /* 0x0000001f26007986 */ /* 0x0003e2000c101908 */
[----:B------:R-:W-:Y:S01]  /*14a0*/  IADD3 R0, PT, PT, R36, -0xd000000, RZ ;  /* 0xf300000024007810 */ /* 0x000fe20007ffe0ff */
[----:B------:R1:W2:Y:S01]  /*14b0*/  MUFU.RSQ R3, R36 ;  /* 0x0000002400037308 */ /* 0x0002a20000001400 */
[----:B------:R-:W-:Y:S02]  /*14c0*/  BSSY.RECONVERGENT B1, `(.L_x_36) ;  /* 0x000000b000017945 */ /* 0x000fe40003800200 */
[----:B------:R-:W-:-:S13]  /*14d0*/  ISETP.GT.U32.AND P1, PT, R0, 0x727fffff, PT ;  /* 0x727fffff0000780c */ /* 0x000fda0003f24070 */
[----:B-1----:R-:W-:Y:S05]  /*14e0*/  @!P1 BRA `(.L_x_37) ;  /* 0x0000000000109947 */ /* 0x002fea0003800000 */
[----:B------:R-:W-:Y:S01]  /*14f0*/  IMAD.MOV.U32 R0, RZ, RZ, R36 ;  /* 0x000000ffff007224 */ /* 0x000fe200078e0024 */
[----:B------:R-:W-:-:S07]  /*1500*/  MOV R28, 0x1520 ;  /* 0x00001520001c7802 */ /* 0x000fce0000000f00 */
[----:B0-2---:R-:W-:Y:S05]  /*1510*/  CALL.REL.NOINC `($__internal_0_$__cuda_sm20_sqrt_rn_f32_slowpath) ;  /* 0x0000001c008c7944 */ /* 0x005fea0003c00000 */
[----:B------:R-:W-:Y:S05]  /*1520*/  BRA `(.L_x_38) ;  /* 0x0000000000107947 */ /* 0x000fea0003800000 */
.L_x_37:
[C---:B--2---:R-:W-:Y:S01]  /*1530*/  FMUL.FTZ R31, R3.reuse, R36 ;  /* 0x00000024031f7220 */ /* 0x044fe20000410000 */
[----:B------:R-:W-:-:S03]  /*1540*/  FMUL.FTZ R3, R3, 0.5 ;  /* 0x3f00000003037820 */ /* 0x000fc60000410000 */
[----:B------:R-:W-:-:S04]  /*1550*/  FFMA R0, -R31, R31, R36 ;  /* 0x0000001f1f007223 */ /* 0x000fc80000000124 */
[----:B------:R-:W-:-:S07]  /*1560*/  FFMA R31, R0, R3, R31 ;  /* 0x00000003001f7223 */ /* 0x000fce000000001f */
.L_x_38:
[----:B------:R-:W-:Y:S05]  /*1570*/  BSYNC.RECONVERGENT B1 ;  /* 0x0000000000017941 */ /* 0x000fea0003800200 */
.L_x_36:
[----:B------:R1:W-:Y:S01]  /*1580*/  STG.E desc[UR8][R38.64+0x4], R31 ;  /* 0x0000041f26007986 */ /* 0x0003e2000c101908 */
[----:B------:R-:W-:Y:S01]  /*1590*/  IADD3 R0, PT, PT, R15, -0xd000000, RZ ;  /* 0xf30000000f007810 */ /* 0x000fe20007ffe0ff */
[----:B------:R1:W2:Y:S01]  /*15a0*/  MUFU.RSQ R6, R15 ;  /* 0x0000000f00067308 */ /* 0x0002a20000001400 */
[----:B------:R-:W-:Y:S02]  /*15b0*/  BSSY.RECONVERGENT B1, `(.L_x_39) ;  /* 0x000000b000017945 */ /* 0x000fe40003800200 */
[----:B------:R-:W-:-:S13]  /*15c0*/  ISETP.GT.U32.AND P1, PT, R0, 0x727fffff, PT ;  /* 0x727fffff0000780c */ /* 0x000fda0003f24070 */
[----:B-1----:R-:W-:Y:S05]  /*15d0*/  @!P1 BRA `(.L_x_40) ;  /* 0x0000000000109947 */ /* 0x002fea0003800000 */
[----:B------:R-:W-:Y:S02]  /*15e0*/  MOV R0, R15 ;  /* 0x0000000f00007202 */ /* 0x000fe40000000f00 */
[----:B------:R-:W-:-:S07]  /*15f0*/  MOV R28, 0x1610 ;  /* 0x00001610001c7802 */ /* 0x000fce0000000f00 */
[----:B0-2---:R-:W-:Y:S05]  /*1600*/  CALL.REL.NOINC `($__internal_0_$__cuda_sm20_sqrt_rn_f32_slowpath) ;  /* 0x0000001c00507944 */ /* 0x005fea0003c00000 */
[----:B------:R-:W-:Y:S05]  /*1610*/  BRA `(.L_x_41) ;  /* 0x0000000000107947 */ /* 0x000fea0003800000 */
.L_x_40:
[----:B--2---:R-:W-:Y:S01]  /*1620*/  FMUL.FTZ R0, R15, R6 ;  /* 0x000000060f007220 */ /* 0x004fe20000410000 */
[----:B------:R-:W-:-:S03]  /*1630*/  FMUL.FTZ R3, R6, 0.5 ;  /* 0x3f00000006037820 */ /* 0x000fc60000410000 */
[----:B------:R-:W-:-:S04]  /*1640*/  FFMA R31, -R0, R0, R15 ;  /* 0x00000000001f7223 */ /* 0x000fc8000000010f */
[----:B------:R-:W-:-:S07]  /*1650*/  FFMA R31, R31, R3, R0 ;  /* 0x000000031f1f7223 */ /* 0x000fce0000000000 */
.L_x_41:
[----:B------:R-:W-:Y:S05]  /*1660*/  BSYNC.RECONVERGENT B1 ;  /* 0x0000000000017941 */ /* 0x000fea0003800200 */
.L_x_39:
        /* <DEDUP_REMOVED lines=10> */
.L_x_43:
[C---:B------:R-:W-:Y:S01]  /*1710*/  FMUL.FTZ R0, R6.reuse, R7 ;  /* 0x0000000706007220 */ /* 0x040fe20000410000 */
[----:B------:R-:W-:-:S03]  /*1720*/  FMUL.FTZ R3, R6, 0.5 ;  /* 0x3f00000006037820 */ /* 0x000fc60000410000 */
[----:B------:R-:W-:-:S04]  /*1730*/  FFMA R31, -R0, R0, R7 ;  /* 0x00000000001f7223 */ /* 0x000fc80000000107 */
[----:B------:R-:W-:-:S07]  /*1740*/  FFMA R31, R31, R3, R0 ;  /* 0x000000031f1f7223 */ /* 0x000fce0000000000 */
.L_x_44:
[----:B------:R-:W-:Y:S05]  /*1750*/  BSYNC.RECONVERGENT B1 ;  /* 0x0000000000017941 */ /* 0x000fea0003800200 */
.L_x_42:
[----:B------:R1:W-:Y:S04]  /*1760*/  STG.E desc[UR8][R38.64+0xc], R31 ;  /* 0x00000c1f26007986 */ /* 0x0003e8000c101908 */
[----:B------:R-:W2:Y:S04]  /*1770*/  LDG.E R0, desc[UR8][R18.64+0x28] ;  /* 0x0000280812007981 */ /* 0x000ea8000c1e1900 */
[----:B------:R-:W3:Y:S04]  /*1780*/  LDG.E R3, desc[UR8][R18.64+0x24] ;  /* 0x0000240812037981 */ /* 0x000ee8000c1e1900 */
[----:B------:R-:W4:Y:S01]  /*1790*/  LDG.E R5, desc[UR8][R18.64+0x2c] ;  /* 0x00002c0812057981 */ /* 0x000f22000c1e1900 */
[----:B------:R-:W-:Y:S01]  /*17a0*/  BSSY.RECONVERGENT B1, `(.L_x_45) ;  /* 0x0000025000017945 */ /* 0x000fe20003800200 */
[----:B------:R-:W-:Y:S01]  /*17b0*/  IMAD.MOV.U32 R6, RZ, RZ, R2 ;  /* 0x000000ffff067224 */ /* 0x000fe200078e0002 */
[----:B------:R-:W-:Y:S01]  /*17c0*/  MOV R8, R29 ;  /* 0x0000001d00087202 */ /* 0x000fe20000000f00 */
        /* <DEDUP_REMOVED lines=14> */
[----:B------:R-:W-:-:S09]  /*18b0*/  MOV R6, R29 ;  /* 0x0000001d00067202 */ /* 0x000fd20000000f00 */
[----:B------:R-:W-:Y:S05]  /*18c0*/  @!P1 BRA `(.L_x_46) ;  /* 0x0000000000489947 */ /* 0x000fea0003800000 */
[----:B------:R-:W-:Y:S01]  /*18d0*/  FSETP.GEU.AND P1, PT, R0, R15, PT ;  /* 0x0000000f0000720b */ /* 0x000fe20003f2e000 */
[----:B------:R-:W-:Y:S01]  /*18e0*/  IMAD.MOV.U32 R6, RZ, RZ, R29 ;  /* 0x000000ffff067224 */ /* 0x000fe200078e001d */
[----:B------:R-:W-:Y:S02]  /*18f0*/  MOV R5, R36 ;  /* 0x0000002400057202 */ /* 0x000fe40000000f00 */
[----:B------:R-:W-:Y:S02]  /*1900*/  MOV R8, R35 ;  /* 0x0000002300087202 */ /* 0x000fe40000000f00 */
[----:B------:R-:W-:-:S07]  /*1910*/  MOV R3, R30 ;  /* 0x0000001e00037202 */ /* 0x000fce0000000f00 */
[C---:B------:R-:W-:Y:S01]  /*1920*/  @P1 FSETP.GEU.AND P2, PT, R0.reuse, R7, PT ;  /* 0x000000070000120b */ /* 0x040fe20003f4e000 */
[----:B------:R-:W-:Y:S01]  /*1930*/  @P1 IMAD.MOV.U32 R5, RZ, RZ, R36 ;  /* 0x000000ffff051224 */ /* 0x000fe200078e0024 */
[----:B------:R-:W-:Y:S01]  /*1940*/  @P1 MOV R8, R35 ;  /* 0x0000002300081202 */ /* 0x000fe20000000f00 */
[----:B------:R-:W-:Y:S01]  /*1950*/  IMAD.MOV.U32 R36, RZ, RZ, R0 ;  /* 0x000000ffff247224 */ /* 0x000fe200078e0000 */
[----:B------:R-:W-:Y:S02]  /*1960*/  @P1 FSEL R7, R0, R7, !P2 ;  /* 0x0000000700071208 */ /* 0x000fe40005000000 */
[----:B------:R-:W-:Y:S02]  /*1970*/  @P1 SEL R0, R2, R4, !P2 ;  /* 0x0000000402001207 */ /* 0x000fe40005000000 */
[----:B0-----:R-:W-:Y:S02]  /*1980*/  MOV R35, R2 ;  /* 0x0000000200237202 */ /* 0x001fe40000000f00 */
[----:B------:R-:W-:Y:S01]  /*1990*/  @P1 MOV R36, R15 ;  /* 0x0000000f00241202 */ /* 0x000fe20000000f00 */
[----:B------:R-:W-:Y:S01]  /*19a0*/  @P1 IMAD.MOV.U32 R15, RZ, RZ, R7 ;  /* 0x000000ffff0f1224 */ /* 0x000fe200078e0007 */
[----:B------:R-:W-:-:S02]  /*19b0*/  @P1 MOV R35, R14 ;  /* 0x0000000e00231202 */ /* 0x000fc40000000f00 */
[----:B------:R-:W-:Y:S02]  /*19c0*/  @P1 MOV R3, R30 ;  /* 0x0000001e00031202 */ /* 0x000fe40000000f00 */
[----:B------:R-:W-:Y:S02]  /*19d0*/  @P1 MOV R6, R29 ;  /* 0x0000001d00061202 */ /* 0x000fe40000000f00 */
[----:B------:R-:W-:-:S07]  /*19e0*/  @P1 MOV R14, R0 ;  /* 0x00000000000e1202 */ /* 0x000fce0000000f00 */
.L_x_46:
[----:B------:R-:W-:Y:S05]  /*19f0*/  BSYNC.RECONVERGENT B1 ;  /* 0x0000000000017941 */ /* 0x000fea0003800200 */
.L_x_45:
[----:B------:R1:W-:Y:S01]  /*1a00*/  STG.E desc[UR8][R40.64], R6 ;  /* 0x0000000628007986 */ /* 0x0003e2000c101908 */
[----:B------:R-:W-:Y:S01]  /*1a10*/  VIADD R0, R3, 0xf3000000 ;  /* 0xf300000003007836 */ /* 0x000fe20000000000 */
[----:B------:R1:W2:Y:S01]  /*1a20*/  MUFU.RSQ R2, R3 ;  /* 0x0000000300027308 */ /* 0x0002a20000001400 */
[----:B------:R-:W-:Y:S01]  /*1a30*/  BSSY.RECONVERGENT B1, `(.L_x_47) ;  /* 0x000000e000017945 */ /* 0x000fe20003800200 */
[----:B------:R1:W-:Y:S02]  /*1a40*/  STG.E desc[UR8][R40.64+0x4], R8 ;  /* 0x0000040828007986 */ /* 0x0003e4000c101908 */
[----:B------:R-:W-:Y:S02]  /*1a50*/  ISETP.GT.U32.AND P1, PT, R0, 0x727fffff, PT ;  /* 0x727fffff0000780c */ /* 0x000fe40003f24070 */
[----:B------:R1:W-:Y:S04]  /*1a60*/  STG.E desc[UR8][R40.64+0x8], R35 ;  /* 0x0000082328007986 */ /* 0x0003e8000c101908 */
[----:B------:R1:W-:Y:S07]  /*1a70*/  STG.E desc[UR8][R40.64+0xc], R14 ;  /* 0x00000c0e28007986 */ /* 0x0003ee000c101908 */
[----:B--2---:R-:W-:Y:S05]  /*1a80*/  @!P1 BRA `(.L_x_48) ;  /* 0x0000000000109947 */ /* 0x004fea0003800000 */
[----:B------:R-:W-:Y:S02]  /*1a90*/  MOV R0, R3 ;  /* 0x0000000300007202 */ /* 0x000fe40000000f00 */
[----:B------:R-:W-:-:S07]  /*1aa0*/  MOV R28, 0x1ac0 ;  /* 0x00001ac0001c7802 */ /* 0x000fce0000000f00 */
[----:B01----:R-:W-:Y:S05]  /*1ab0*/  CALL.REL.NOINC `($__internal_0_$__cuda_sm20_sqrt_rn_f32_slowpath) ;  /* 0x0000001800247944 */ /* 0x003fea0003c00000 */
[----:B------:R-:W-:Y:S05]  /*1ac0*/  BRA `(.L_x_49) ;  /* 0x0000000000107947 */ /* 0x000fea0003800000 */
.L_x_48:
[----:B------:R-:W-:Y:S01]  /*1ad0*/  FMUL.FTZ R0, R3, R2 ;  /* 0x0000000203007220 */ /* 0x000fe20000410000 */
[----:B------:R-:W-:-:S03]  /*1ae0*/  FMUL.FTZ R2, R2, 0.5 ;  /* 0x3f00000002027820 */ /* 0x000fc60000410000 */
[----:B------:R-:W-:-:S04]  /*1af0*/  FFMA R31, -R0, R0, R3 ;  /* 0x00000000001f7223 */ /* 0x000fc80000000103 */
[----:B------:R-:W-:-:S07]  /*1b00*/  FFMA R31, R31, R2, R0 ;  /* 0x000000021f1f7223 */ /* 0x000fce0000000000 */
.L_x_49:
[----:B------:R-:W-:Y:S05]  /*1b10*/  BSYNC.RECONVERGENT B1 ;  /* 0x0000000000017941 */ /* 0x000fea0003800200 */
.L_x_47:
[----:B------:R2:W-:Y:S01]  /*1b20*/  STG.E desc[UR8][R38.64], R31 ;  /* 0x0000001f26007986 */ /* 0x0005e2000c101908 */
[----:B------:R-:W-:Y:S01]  /*1b30*/  IADD3 R0, PT, PT, R5, -0xd000000, RZ ;  /* 0xf300000005007810 */ /* 0x000fe20007ffe0ff */
[----:B------:R2:W3:Y:S01]  /*1b40*/  MUFU.RSQ R2, R5 ;  /* 0x0000000500027308 */ /* 0x0004e20000001400 */
[----:B------:R-:W-:Y:S02]  /*1b50*/  BSSY.RECONVERGENT B1, `(.L_x_50) ;  /* 0x000000b000017945 */ /* 0x000fe40003800200 */
[----:B------:R-:W-:-:S13]  /*1b60*/  ISETP.GT.U32.AND P1, PT, R0, 0x727fffff, PT ;  /* 0x727fffff0000780c */ /* 0x000fda0003f24070 */
[----:B--2---:R-:W-:Y:S05]  /*1b70*/  @!P1 BRA `(.L_x_51) ;  /* 0x0000000000109947 */ /* 0x004fea0003800000 */
[----:B------:R-:W-:Y:S01]  /*1b80*/  IMAD.MOV.U32 R0, RZ, RZ, R5 ;  /* 0x000000ffff007224 */ /* 0x000fe200078e0005 */
[----:B------:R-:W-:-:S07]  /*1b90*/  MOV R28, 0x1bb0 ;  /* 0x00001bb0001c7802 */ /* 0x000fce0000000f00 */
[----:B01-3--:R-:W-:Y:S05]  /*1ba0*/  CALL.REL.NOINC `($__internal_0_$__cuda_sm20_sqrt_rn_f32_slowpath) ;  /* 0x0000001400e87944 */ /* 0x00bfea0003c00000 */
[----:B------:R-:W-:Y:S05]  /*1bb0*/  BRA `(.L_x_52) ;  /* 0x0000000000107947 */ /* 0x000fea0003800000 */
.L_x_51:
[----:B---3--:R-:W-:Y:S01]  /*1bc0*/  FMUL.FTZ R0, R5, R2 ;  /* 0x0000000205007220 */ /* 0x008fe20000410000 */
[----:B------:R-:W-:-:S03]  /*1bd0*/  FMUL.FTZ R2, R2, 0.5 ;  /* 0x3f00000002027820 */ /* 0x000fc60000410000 */
[----:B------:R-:W-:-:S04]  /*1be0*/  FFMA R31, -R0, R0, R5 ;  /* 0x00000000001f7223 */ /* 0x000fc80000000105 */
[----:B------:R-:W-:-:S07]  /*1bf0*/  FFMA R31, R31, R2, R0 ;  /* 0x000000021f1f7223 */ /* 0x000fce0000000000 */
.L_x_52:
[----:B------:R-:W-:Y:S05]  /*1c00*/  BSYNC.RECONVERGENT B1 ;  /* 0x0000000000017941 */ /* 0x000fea0003800200 */
.L_x_50:
[----:B------:R2:W-:Y:S01]  /*1c10*/  STG.E desc[UR8][R38.64+0x4], R31 ;  /* 0x0000041f26007986 */ /* 0x0005e2000c101908 */
[----:B------:R-:W-:Y:S01]  /*1c20*/  IADD3 R0, PT, PT, R36, -0xd000000, RZ ;  /* 0xf300000024007810 */ /* 0x000fe20007ffe0ff */
[----:B------:R2:W3:Y:S01]  /*1c30*/  MUFU.RSQ R7, R36 ;  /* 0x0000002400077308 */ /* 0x0004e20000001400 */
[----:B------:R-:W-:Y:S02]  /*1c40*/  BSSY.RECONVERGENT B1, `(.L_x_53) ;  /* 0x000000b000017945 */ /* 0x000fe40003800200 */
[----:B------:R-:W-:-:S13]  /*1c50*/  ISETP.GT.U32.AND P1, PT, R0, 0x727fffff, PT ;  /* 0x727fffff0000780c */ /* 0x000fda0003f24070 */
[----:B--2---:R-:W-:Y:S05]  /*1c60*/  @!P1 BRA `(.L_x_54) ;  /* 0x0000000000109947 */ /* 0x004fea0003800000 */
[----:B------:R-:W-:Y:S02]  /*1c70*/  MOV R0, R36 ;  /* 0x0000002400007202 */ /* 0x000fe40000000f00 */
[----:B------:R-:W-:-:S07]  /*1c80*/  MOV R28, 0x1ca0 ;  /* 0x00001ca0001c7802 */ /* 0x000fce0000000f00 */
[----:B01-3--:R-:W-:Y:S05]  /*1c90*/  CALL.REL.NOINC `($__internal_0_$__cuda_sm20_sqrt_rn_f32_slowpath) ;  /* 0x0000001400ac7944 */ /* 0x00bfea0003c00000 */
[----:B------:R-:W-:Y:S05]  /*1ca0*/  BRA `(.L_x_55) ;  /* 0x0000000000107947 */ /* 0x000fea0003800000 */
.L_x_54:
[----:B---3--:R-:W-:Y:S01]  /*1cb0*/  FMUL.FTZ R31, R36, R7 ;  /* 0x00000007241f7220 */ /* 0x008fe20000410000 */
[----:B------:R-:W-:-:S03]  /*1cc0*/  FMUL.FTZ R2, R7, 0.5 ;  /* 0x3f00000007027820 */ /* 0x000fc60000410000 */
[----:B------:R-:W-:-:S04]  /*1cd0*/  FFMA R0, -R31, R31, R36 ;  /* 0x0000001f1f007223 */ /* 0x000fc80000000124 */
[----:B------:R-:W-:-:S07]  /*1ce0*/  FFMA R31, R0, R2, R31 ;  /* 0x00000002001f7223 */ /* 0x000fce000000001f */
.L_x_55:
[----:B------:R-:W-:Y:S05]  /*1cf0*/  BSYNC.RECONVERGENT B1 ;  /* 0x0000000000017941 */ /* 0x000fea0003800200 */
.L_x_53:
[----:B------:R2:W-:Y:S01]  /*1d00*/  STG.E desc[UR8][R38.64+0x8], R31 ;  /* 0x0000081f26007986 */ /* 0x0005e2000c101908 */
[----:B------:R-:W-:Y:S01]  /*1d10*/  VIADD R0, R15, 0xf3000000 ;  /* 0xf30000000f007836 */ /* 0x000fe20000000000 */
[----:B------:R2:W3:Y:S01]  /*1d20*/  MUFU.RSQ R2, R15 ;  /* 0x0000000f00027308 */ /* 0x0004e20000001400 */
[----:B------:R-:W-:Y:S03]  /*1d30*/  BSSY.RECONVERGENT B1, `(.L_x_56) ;  /* 0x000000b000017945 */ /* 0x000fe60003800200 */
[----:B------:R-:W-:-:S13]  /*1d40*/  ISETP.GT.U32.AND P1, PT, R0, 0x727fffff, PT ;  /* 0x727fffff0000780c */ /* 0x000fda0003f24070 */
[----:B--23--:R-:W-:Y:S05]  /*1d50*/  @!P1 BRA `(.L_x_57) ;  /* 0x0000000000109947 */ /* 0x00cfea0003800000 */
[----:B------:R-:W-:Y:S02]  /*1d60*/  MOV R0, R15 ;  /* 0x0000000f00007202 */ /* 0x000fe40000000f00 */
[----:B------:R-:W-:-:S07]  /*1d70*/  MOV R28, 0x1d90 ;  /* 0x00001d90001c7802 */ /* 0x000fce0000000f00 */
[----:B01----:R-:W-:Y:S05]  /*1d80*/  CALL.REL.NOINC `($__internal_0_$__cuda_sm20_sqrt_rn_f32_slowpath) ;  /* 0x0000001400707944 */ /* 0x003fea0003c00000 */
[----:B------:R-:W-:Y:S05]  /*1d90*/  BRA `(.L_x_58) ;  /* 0x0000000000107947 */ /* 0x000fea0003800000 */
.L_x_57:
[----:B------:R-:W-:Y:S01]  /*1da0*/  FMUL.FTZ R0, R15, R2 ;  /* 0x000000020f007220 */ /* 0x000fe20000410000 */
[----:B------:R-:W-:-:S03]  /*1db0*/  FMUL.FTZ R2, R2, 0.5 ;  /* 0x3f00000002027820 */ /* 0x000fc60000410000 */
[----:B------:R-:W-:-:S04]  /*1dc0*/  FFMA R31, -R0, R0, R15 ;  /* 0x00000000001f7223 */ /* 0x000fc8000000010f */
[----:B------:R-:W-:-:S07]  /*1dd0*/  FFMA R31, R31, R2, R0 ;  /* 0x000000021f1f7223 */ /* 0x000fce0000000000 */
.L_x_58:
[----:B------:R-:W-:Y:S05]  /*1de0*/  BSYNC.RECONVERGENT B1 ;  /* 0x0000000000017941 */ /* 0x000fea0003800200 */
.L_x_56:
[----:B------:R2:W-:Y:S01]  /*1df0*/  STG.E desc[UR8][R38.64+0xc], R31 ;  /* 0x00000c1f26007986 */ /* 0x0005e2000c101908 */
[----:B------:R-:W-:Y:S01]  /*1e00*/  IADD3 R11, PT, PT, R11, 0x4, RZ ;  /* 0x000000040b0b7810 */ /* 0x000fe20007ffe0ff */
[----:B------:R-:W-:Y:S01]  /*1e10*/  VIADD R13, R13, 0x4 ;  /* 0x000000040d0d7836 */ /* 0x000fe20000000000 */
[----:B------:R-:W-:Y:S02]  /*1e20*/  IADD3 R12, PT, PT, R12, 0xc, RZ ;  /* 0x0000000c0c0c7810 */ /* 0x000fe40007ffe0ff */
[----:B------:R-:W-:-:S13]  /*1e30*/  ISETP.NE.AND P1, PT, R11, RZ, PT ;  /* 0x000000ff0b00720c */ /* 0x000fda0003f25270 */
[----:B--2---:R-:W-:Y:S05]  /*1e40*/  @P1 BRA `(.L_x_59) ;  /* 0xffffffe400481947 */ /* 0x004fea000383ffff */
[----:B------:R-:W-:-:S07]  /*1e50*/  MOV R2, R26 ;  /* 0x0000001a00027202 */ /* 0x000fce0000000f00 */
.L_x_2:
[----:B------:R-:W-:-:S13]  /*1e60*/  ISETP.NE.AND P1, PT, R25, RZ, PT ;  /* 0x000000ff1900720c */ /* 0x000fda0003f25270 */
[----:B------:R-:W-:Y:S05]  /*1e70*/  @!P1 BRA `(.L_x_60) ;  /* 0x0000001400149947 */ /* 0x000fea0003800000 */
[----:B------:R-:W2:Y:S08]  /*1e80*/  LDC R7, c[0x0][0x384] ;  /* 0x0000e100ff077b82 */ /* 0x000eb00000000800 */
[----:B------:R-:W3:Y:S01]  /*1e90*/  LDC.64 R18, c[0x0][0x390] ;  /* 0x0000e400ff127b82 */ /* 0x000ee20000000a00 */
[----:B--2---:R-:W-:-:S04]  /*1ea0*/  IMAD R0, R7, UR4, R2 ;  /* 0x0000000407007c24 */ /* 0x004fc8000f8e0202 */
[----:B------:R-:W-:-:S04]  /*1eb0*/  IMAD R7, R0, 0x3, RZ ;  /* 0x0000000300077824 */ /* 0x000fc800078e02ff */
[----:B---3--:R-:W-:-:S05]  /*1ec0*/  IMAD.WIDE R18, R7, 0x4, R18 ;  /* 0x0000000407127825 */ /* 0x008fca00078e0212 */
[----:B------:R-:W2:Y:S04]  /*1ed0*/  LDG.E R0, desc[UR8][R18.64+0x4] ;  /* 0x0000040812007981 */ /* 0x000ea8000c1e1900 */
[----:B------:R-:W3:Y:S04]  /*1ee0*/  LDG.E R7, desc[UR8][R18.64] ;  /* 0x0000000812077981 */ /* 0x000ee8000c1e1900 */
[----:B------:R-:W4:Y:S01]  /*1ef0*/  LDG.E R9, desc[UR8][R18.64+0x8] ;  /* 0x0000080812097981 */ /* 0x000f22000c1e1900 */
[----:B------:R-:W-:Y:S01]  /*1f00*/  BSSY.RECONVERGENT B1, `(.L_x_61) ;  /* 0x0000025000017945 */ /* 0x000fe20003800200 */
[----:B------:R-:W-:Y:S01]  /*1f10*/  IMAD.MOV.U32 R11, RZ, RZ, R3 ;  /* 0x000000ffff0b7224 */ /* 0x000fe200078e0003 */
[----:B------:R-:W-:-:S02]  /*1f20*/  MOV R10, R5 ;  /* 0x00000005000a7202 */ /* 0x000fc40000000f00 */
[----:B0-----:R-:W-:Y:S01]  /*1f30*/  MOV R4, R8 ;  /* 0x0000000800047202 */ /* 0x001fe20000000f00 */
[----:B--2--5:R-:W-:Y:S01]  /*1f40*/  FADD R0, -R17, R0 ;  /* 0x0000000011007221 */ /* 0x024fe20000000100 */
[----:B---3--:R-:W-:-:S03]  /*1f50*/  FADD R7, -R20, R7 ;  /* 0x0000000714077221 */ /* 0x008fc60000000100 */
[----:B------:R-:W-:Y:S01]  /*1f60*/  FMUL R0, R0, R0 ;  /* 0x0000000000007220 */ /* 0x000fe20000400000 */
[----:B----4-:R-:W-:-:S03]  /*1f70*/  FADD R9, -R16, R9 ;  /* 0x0000000910097221 */ /* 0x010fc60000000100 */
[----:B------:R-:W-:Y:S01]  /*1f80*/  FFMA R0, R7, R7, R0 ;  /* 0x0000000707007223 */ /* 0x000fe20000000000 */
[----:B------:R-:W-:-:S03]  /*1f90*/  IMAD.MOV.U32 R7, RZ, RZ, R6 ;  /* 0x000000ffff077224 */ /* 0x000fc600078e0006 */
[----:B------:R-:W-:Y:S01]  /*1fa0*/  FFMA R0, R9, R9, R0 ;  /* 0x0000000909007223 */ /* 0x000fe20000000000 */
[----:B------:R-:W-:-:S04]  /*1fb0*/  MOV R9, R2 ;  /* 0x0000000200097202 */ /* 0x000fc80000000f00 */
[----:B------:R-:W-:Y:S02]  /*1fc0*/  FSETP.GEU.AND P1, PT, R0, R3, PT ;  /* 0x000000030000720b */ /* 0x000fe40003f2e000 */
[----:B------:R-:W-:-:S11]  /*1fd0*/  MOV R12, R0 ;  /* 0x00000000000c7202 */ /* 0x000fd60000000f00 */
[----:B------:R-:W-:Y:S05]  /*1fe0*/  @!P1 BRA `(.L_x_62) ;  /* 0x0000000000589947 */ /* 0x000fea0003800000 */
        /* <DEDUP_REMOVED lines=15> */
[CC--:B------:R-:W-:Y:S02]  /*20e0*/  @P1 FSETP.GEU.AND P2, PT, R0.reuse, R15.reuse, PT ;  /* 0x0000000f0000120b */ /* 0x0c0fe40003f4e000 */
[----:B------:R-:W-:Y:S02]  /*20f0*/  @P1 MOV R10, R36 ;  /* 0x00000024000a1202 */ /* 0x000fe40000000f00 */
[----:B------:R-:W-:Y:S02]  /*2100*/  @P1 FSEL R15, R0, R15, !P2 ;  /* 0x0000000f000f1208 */ /* 0x000fe40005000000 */
[----:B-1----:R-:W-:Y:S02]  /*2110*/  @P1 SEL R14, R2, R14, !P2 ;  /* 0x0000000e020e1207 */ /* 0x002fe40005000000 */
[----:B------:R-:W-:Y:S01]  /*2120*/  @P1 MOV R4, R35 ;  /* 0x0000002300041202 */ /* 0x000fe20000000f00 */
[----:B------:R-:W-:Y:S02]  /*2130*/  @P1 IMAD.MOV.U32 R36, RZ, RZ, R15 ;  /* 0x000000ffff241224 */ /* 0x000fe400078e000f */
[----:B------:R-:W-:-:S07]  /*2140*/  @P1 IMAD.MOV.U32 R35, RZ, RZ, R14 ;  /* 0x000000ffff231224 */ /* 0x000fce00078e000e */
.L_x_62:
[----:B------:R-:W-:Y:S05]  /*2150*/  BSYNC.RECONVERGENT B1 ;  /* 0x0000000000017941 */ /* 0x000fea0003800200 */
.L_x_61:
[----:B------:R0:W-:Y:S01]  /*2160*/  STG.E desc[UR8][R40.64], R9 ;  /* 0x0000000928007986 */ /* 0x0001e2000c101908 */
[----:B------:R-:W-:Y:S01]  /*2170*/  IADD3 R0, PT, PT, R12, -0xd000000, RZ ;  /* 0xf30000000c007810 */ /* 0x000fe20007ffe0ff */
[----:B-1----:R0:W1:Y:S01]  /*2180*/  MUFU.RSQ R3, R12 ;  /* 0x0000000c00037308 */ /* 0x0020620000001400 */
[----:B------:R-:W-:Y:S01]  /*2190*/  BSSY.RECONVERGENT B1, `(.L_x_63) ;  /* 0x000000f000017945 */ /* 0x000fe20003800200 */
[----:B------:R0:W-:Y:S01]  /*21a0*/  STG.E desc[UR8][R40.64+0x4], R7 ;  /* 0x0000040728007986 */ /* 0x0001e2000c101908 */
[----:B------:R-:W-:Y:S02]  /*21b0*/  ISETP.GT.U32.AND P2, PT, R0, 0x727fffff, PT ;  /* 0x727fffff0000780c */ /* 0x000fe40003f44070 */
[----:B------:R-:W-:Y:S01]  /*21c0*/  ISETP.NE.AND P1, PT, R25, 0x1, PT ;  /* 0x000000011900780c */ /* 0x000fe20003f25270 */
[----:B------:R0:W-:Y:S04]  /*21d0*/  STG.E desc[UR8][R40.64+0x8], R4 ;  /* 0x0000080428007986 */ /* 0x0001e8000c101908 */
[----:B------:R0:W-:Y:S06]  /*21e0*/  STG.E desc[UR8][R40.64+0xc], R35 ;  /* 0x00000c2328007986 */ /* 0x0001ec000c101908 */
[----:B------:R-:W-:Y:S05]  /*21f0*/  @!P2 BRA `(.L_x_64) ;  /* 0x000000000010a947 */ /* 0x000fea0003800000 */
[----:B------:R-:W-:Y:S02]  /*2200*/  MOV R0, R12 ;  /* 0x0000000c00007202 */ /* 0x000fe40000000f00 */
[----:B------:R-:W-:-:S07]  /*2210*/  MOV R28, 0x2230 ;  /* 0x00002230001c7802 */ /* 0x000fce0000000f00 */
[----:B01----:R-:W-:Y:S05]  /*2220*/  CALL.REL.NOINC `($__internal_0_$__cuda_sm20_sqrt_rn_f32_slowpath) ;  /* 0x0000001000487944 */ /* 0x003fea0003c00000 */
[----:B------:R-:W-:Y:S05]  /*2230*/  BRA `(.L_x_65) ;  /* 0x0000000000107947 */ /* 0x000fea0003800000 */
.L_x_64:
[C---:B-1----:R-:W-:Y:S01]  /*2240*/  FMUL.FTZ R31, R3.reuse, R12 ;  /* 0x0000000c031f7220 */ /* 0x042fe20000410000 */
[----:B------:R-:W-:-:S03]  /*2250*/  FMUL.FTZ R3, R3, 0.5 ;  /* 0x3f00000003037820 */ /* 0x000fc60000410000 */
[----:B------:R-:W-:-:S04]  /*2260*/  FFMA R0, -R31, R31, R12 ;  /* 0x0000001f1f007223 */ /* 0x000fc8000000010c */
[----:B------:R-:W-:-:S07]  /*2270*/  FFMA R31, R0, R3, R31 ;  /* 0x00000003001f7223 */ /* 0x000fce000000001f */
.L_x_65:
[----:B------:R-:W-:Y:S05]  /*2280*/  BSYNC.RECONVERGENT B1 ;  /* 0x0000000000017941 */ /* 0x000fea0003800200 */
.L_x_63:
        /* <DEDUP_REMOVED lines=10> */
.L_x_67:
[C---:B------:R-:W-:Y:S01]  /*2330*/  FMUL.FTZ R0, R6.reuse, R11 ;  /* 0x0000000b06007220 */ /* 0x040fe20000410000 */
[----:B------:R-:W-:-:S03]  /*2340*/  FMUL.FTZ R3, R6, 0.5 ;  /* 0x3f00000006037820 */ /* 0x000fc60000410000 */
[----:B------:R-:W-:-:S04]  /*2350*/  FFMA R31, -R0, R0, R11 ;  /* 0x00000000001f7223 */ /* 0x000fc8000000010b */
[----:B------:R-:W-:-:S07]  /*2360*/  FFMA R31, R31, R3, R0 ;  /* 0x000000031f1f7223 */ /* 0x000fce0000000000 */
.L_x_68:
[----:B------:R-:W-:Y:S05]  /*2370*/  BSYNC.RECONVERGENT B1 ;  /* 0x0000000000017941 */ /* 0x000fea0003800200 */
.L_x_66:
        /* <DEDUP_REMOVED lines=10> */
.L_x_70:
[----:B--2---:R-:W-:Y:S01]  /*2420*/  FMUL.FTZ R31, R10, R3 ;  /* 0x000000030a1f7220 */ /* 0x004fe20000410000 */
[----:B------:R-:W-:-:S03]  /*2430*/  FMUL.FTZ R3, R3, 0.5 ;  /* 0x3f00000003037820 */ /* 0x000fc60000410000 */
[----:B------:R-:W-:-:S04]  /*2440*/  FFMA R0, -R31, R31, R10 ;  /* 0x0000001f1f007223 */ /* 0x000fc8000000010a */
[----:B------:R-:W-:-:S07]  /*2450*/  FFMA R31, R0, R3, R31 ;  /* 0x00000003001f7223 */ /* 0x000fce000000001f */
.L_x_71:
[----:B------:R-:W-:Y:S05]  /*2460*/  BSYNC.RECONVERGENT B1 ;  /* 0x0000000000017941 */ /* 0x000fea0003800200 */
.L_x_69:
        /* <DEDUP_REMOVED lines=10> */
.L_x_73:
[C---:B--2---:R-:W-:Y:S01]  /*2510*/  FMUL.FTZ R31, R3.reuse, R36 ;  /* 0x00000024031f7220 */ /* 0x044fe20000410000 */
[----:B------:R-:W-:-:S03]  /*2520*/  FMUL.FTZ R3, R3, 0.5 ;  /* 0x3f00000003037820 */ /* 0x000fc60000410000 */
[----:B------:R-:W-:-:S04]  /*2530*/  FFMA R0, -R31, R31, R36 ;  /* 0x0000001f1f007223 */ /* 0x000fc80000000124 */
[----:B------:R-:W-:-:S07]  /*2540*/  FFMA R31, R0, R3, R31 ;  /* 0x00000003001f7223 */ /* 0x000fce000000001f */
.L_x_74:
[----:B------:R-:W-:Y:S05]  /*2550*/  BSYNC.RECONVERGENT B1 ;  /* 0x0000000000017941 */ /* 0x000fea0003800200 */
.L_x_72:
[----:B------:R2:W-:Y:S01]  /*2560*/  STG.E desc[UR8][R38.64+0xc], R31 ;  /* 0x00000c1f26007986 */ /* 0x0005e2000c101908 */
[----:B------:R-:W-:Y:S05]  /*2570*/  @!P1 BRA `(.L_x_60) ;  /* 0x0000000c00549947 */ /* 0x000fea0003800000 */
[----:B------:R-:W3:Y:S04]  /*2580*/  LDG.E R0, desc[UR8][R18.64+0x10] ;  /* 0x0000100812007981 */ /* 0x000ee8000c1e1900 */
[----:B------:R-:W4:Y:S04]  /*2590*/  LDG.E R3, desc[UR8][R18.64+0xc] ;  /* 0x00000c0812037981 */ /* 0x000f28000c1e1900 */
[----:B------:R-:W5:Y:S01]  /*25a0*/  LDG.E R5, desc[UR8][R18.64+0x14] ;  /* 0x0000140812057981 */ /* 0x000f62000c1e1900 */
[----:B------:R-:W-:Y:S01]  /*25b0*/  BSSY.RECONVERGENT B1, `(.L_x_75) ;  /* 0x0000026000017945 */ /* 0x000fe20003800200 */
[----:B------:R-:W-:-:S02]  /*25c0*/  MOV R13, R12 ;  /* 0x0000000c000d7202 */ /* 0x000fc40000000f00 */
[----:B------:R-:W-:Y:S01]  /*25d0*/  MOV R8, R11 ;  /* 0x0000000b00087202 */ /* 0x000fe20000000f00 */
[----:B---3--:R-:W-:Y:S01]  /*25e0*/  FADD R0, -R17, R0 ;  /* 0x0000000011007221 */ /* 0x008fe20000000100 */
[----:B----4-:R-:W-:-:S03]  /*25f0*/  FADD R3, -R20, R3 ;  /* 0x0000000314037221 */ /* 0x010fc60000000100 */
[----:B------:R-:W-:Y:S01]  /*2600*/  FMUL R0, R0, R0 ;  /* 0x0000000000007220 */ /* 0x000fe20000400000 */
[----:B-----5:R-:W-:-:S03]  /*2610*/  FADD R5, -R16, R5 ;  /* 0x0000000510057221 */ /* 0x020fc60000000100 */
[----:B------:R-:W-:Y:S01]  /*2620*/  FFMA R0, R3, R3, R0 ;  /* 0x0000000303007223 */ /* 0x000fe20000000000 */
[----:B------:R-:W-:-:S03]  /*2630*/  MOV R3, R7 ;  /* 0x0000000700037202 */ /* 0x000fc60000000f00 */
[----:B------:R-:W-:Y:S01]  /*2640*/  FFMA R15, R5, R5, R0 ;  /* 0x00000005050f7223 */ /* 0x000fe20000000000 */
[----:B------:R-:W-:Y:S02]  /*2650*/  VIADD R0, R2, 0x1 ;  /* 0x0000000102007836 */ /* 0x000fe40000000000 */
[----:B------:R-:W-:Y:S02]  /*2660*/  IMAD.MOV.U32 R5, RZ, RZ, R9 ;  /* 0x000000ffff057224 */ /* 0x000fe400078e0009 */
[----:B------:R-:W-:Y:S01]  /*2670*/  FSETP.GEU.AND P1, PT, R15, R12, PT ;  /* 0x0000000c0f00720b */ /* 0x000fe20003f2e000 */
[----:B------:R-:W-:Y:S01]  /*2680*/  IMAD.MOV.U32 R14, RZ, RZ, R15 ;  /* 0x000000ffff0e7224 */ /* 0x000fe200078e000f */
[----:B------:R-:W-:-:S11]  /*2690*/  MOV R6, R0 ;  /* 0x0000000000067202 */ /* 0x000fd60000000f00 */
        /* <DEDUP_REMOVED lines=11> */
[----:B------:R-:W-:Y:S02]  /*2750*/  MOV R8, R15 ;  /* 0x0000000f00087202 */ /* 0x000fe40000000f00 */
[----:B------:R-:W-:Y:S02]  /*2760*/  MOV R3, R0 ;  /* 0x0000000000037202 */ /* 0x000fe40000000f00 */
[----:B------:R-:W-:Y:S02]  /*2770*/  MOV R14, R12 ;  /* 0x0000000c000e7202 */ /* 0x000fe40000000f00 */
[----:B------:R-:W-:Y:S02]  /*2780*/  MOV R13, R11 ;  /* 0x0000000b000d7202 */ /* 0x000fe40000000f00 */
[----:B------:R-:W-:-:S03]  /*2790*/  MOV R5, R7 ;  /* 0x0000000700057202 */ /* 0x000fc60000000f00 */
[CC--:B------:R-:W-:Y:S01]  /*27a0*/  @P1 FSETP.GEU.AND P2, PT, R15.reuse, R36.reuse, PT ;  /* 0x000000240f00120b */ /* 0x0c0fe20003f4e000 */
[----:B------:R-:W-:Y:S02]  /*27b0*/  @P1 IMAD.MOV.U32 R8, RZ, RZ, R10 ;  /* 0x000000ffff081224 */ /* 0x000fe400078e000a */
[----:B------:R-:W-:Y:S01]  /*27c0*/  @P1 IMAD.MOV.U32 R3, RZ, RZ, R4 ;  /* 0x000000ffff031224 */ /* 0x000fe200078e0004 */
[----:B------:R-:W-:Y:S02]  /*27d0*/  @P1 FSEL R36, R15, R36, !P2 ;  /* 0x000000240f241208 */ /* 0x000fe40005000000 */
[----:B0-----:R-:W-:Y:S02]  /*27e0*/  @P1 SEL R35, R0, R35, !P2 ;  /* 0x0000002300231207 */ /* 0x001fe40005000000 */
[----:B------:R-:W-:Y:S02]  /*27f0*/  @P1 MOV R10, R36 ;  /* 0x00000024000a1202 */ /* 0x000fe40000000f00 */
[----:B------:R-:W-:-:S07]  /*2800*/  @P1 MOV R4, R35 ;  /* 0x0000002300041202 */ /* 0x000fce0000000f00 */
.L_x_76:
[----:B------:R-:W-:Y:S05]  /*2810*/  BSYNC.RECONVERGENT B1 ;  /* 0x0000000000017941 */ /* 0x000fea0003800200 */
.L_x_75:
[----:B------:R1:W-:Y:S01]  /*2820*/  STG.E desc[UR8][R40.64], R6 ;  /* 0x0000000628007986 */ /* 0x0003e2000c101908 */
[----:B------:R-:W-:Y:S01]  /*2830*/  IADD3 R0, PT, PT, R14, -0xd000000, RZ ;  /* 0xf30000000e007810 */ /* 0x000fe20007ffe0ff */
[----:B0-----:R1:W0:Y:S01]  /*2840*/  MUFU.RSQ R7, R14 ;  /* 0x0000000e00077308 */ /* 0x0012220000001400 */
[----:B------:R-:W-:Y:S01]  /*2850*/  BSSY.RECONVERGENT B1, `(.L_x_77) ;  /* 0x000000f000017945 */ /* 0x000fe20003800200 */
[----:B------:R1:W-:Y:S01]  /*2860*/  STG.E desc[UR8][R40.64+0x4], R5 ;  /* 0x0000040528007986 */ /* 0x0003e2000c101908 */
[----:B------:R-:W-:Y:S02]  /*2870*/  ISETP.GT.U32.AND P2, PT, R0, 0x727fffff, PT ;  /* 0x727fffff0000780c */ /* 0x000fe40003f44070 */
[----:B------:R-:W-:Y:S01]  /*2880*/  ISETP.NE.AND P1, PT, R25, 0x2, PT ;  /* 0x000000021900780c */ /* 0x000fe20003f25270 */
[----:B------:R1:W-:Y:S04]  /*2890*/  STG.E desc[UR8][R40.64+0x8], R3 ;  /* 0x0000080328007986 */ /* 0x0003e8000c101908 */
[----:B------:R1:W-:Y:S06]  /*28a0*/  STG.E desc[UR8][R40.64+0xc], R4 ;  /* 0x00000c0428007986 */ /* 0x0003ec000c101908 */
[----:B------:R-:W-:Y:S05]  /*28b0*/  @!P2 BRA `(.L_x_78) ;  /* 0x000000000010a947 */ /* 0x000fea0003800000 */
[----:B------:R-:W-:Y:S01]  /*28c0*/  IMAD.MOV.U32 R0, RZ, RZ, R14 ;  /* 0x000000ffff007224 */ /* 0x000fe200078e000e */
[----:B------:R-:W-:-:S07]  /*28d0*/  MOV R28, 0x28f0 ;  /* 0x000028f0001c7802 */ /* 0x000fce0000000f00 */
[----:B012---:R-:W-:Y:S05]  /*28e0*/  CALL.REL.NOINC `($__internal_0_$__cuda_sm20_sqrt_rn_f32_slowpath) ;  /* 0x0000000800987944 */ /* 0x007fea0003c00000 */
[----:B------:R-:W-:Y:S05]  /*28f0*/  BRA `(.L_x_79) ;  /* 0x0000000000107947 */ /* 0x000fea0003800000 */
.L_x_78:
[C---:B0-2---:R-:W-:Y:S01]  /*2900*/  FMUL.FTZ R31, R7.reuse, R14 ;  /* 0x0000000e071f7220 */ /* 0x045fe20000410000 */
[----:B------:R-:W-:-:S03]  /*2910*/  FMUL.FTZ R7, R7, 0.5 ;  /* 0x3f00000007077820 */ /* 0x000fc60000410000 */
[----:B------:R-:W-:-:S04]  /*2920*/  FFMA R0, -R31, R31, R14 ;  /* 0x0000001f1f007223 */ /* 0x000fc8000000010e */
[----:B------:R-:W-:-:S07]  /*2930*/  FFMA R31, R0, R7, R31 ;  /* 0x00000007001f7223 */ /* 0x000fce000000001f */
.L_x_79:
[----:B------:R-:W-:Y:S05]  /*2940*/  BSYNC.RECONVERGENT B1 ;  /* 0x0000000000017941 */ /* 0x000fea0003800200 */
.L_x_77:
        /* <DEDUP_REMOVED lines=10> */
.L_x_81:
[C---:B--2---:R-:W-:Y:S01]  /*29f0*/  FMUL.FTZ R0, R12.reuse, R13 ;  /* 0x0000000d0c007220 */ /* 0x044fe20000410000 */
[----:B------:R-:W-:-:S03]  /*2a00*/  FMUL.FTZ R7, R12, 0.5 ;  /* 0x3f0000000c077820 */ /* 0x000fc60000410000 */
[----:B------:R-:W-:-:S04]  /*2a10*/  FFMA R31, -R0, R0, R13 ;  /* 0x00000000001f7223 */ /* 0x000fc8000000010d */
[----:B------:R-:W-:-:S07]  /*2a20*/  FFMA R31, R31, R7, R0 ;  /* 0x000000071f1f7223 */ /* 0x000fce0000000000 */
.L_x_82:
[----:B------:R-:W-:Y:S05]  /*2a30*/  BSYNC.RECONVERGENT B1 ;  /* 0x0000000000017941 */ /* 0x000fea0003800200 */
.L_x_80:
        /* <DEDUP_REMOVED lines=10> */
.L_x_84:
[----:B------:R-:W-:Y:S01]  /*2ae0*/  FMUL.FTZ R31, R8, R7 ;  /* 0x00000007081f7220 */ /* 0x000fe20000410000 */
[----:B------:R-:W-:-:S03]  /*2af0*/  FMUL.FTZ R7, R7, 0.5 ;  /* 0x3f00000007077820 */ /* 0x000fc60000410000 */
[----:B------:R-:W-:-:S04]  /*2b00*/  FFMA R0, -R31, R31, R8 ;  /* 0x0000001f1f007223 */ /* 0x000fc80000000108 */
[----:B------:R-:W-:-:S07]  /*2b10*/  FFMA R31, R0, R7, R31 ;  /* 0x00000007001f7223 */ /* 0x000fce000000001f */
.L_x_85:
[----:B------:R-:W-:Y:S05]  /*2b20*/  BSYNC.RECONVERGENT B1 ;  /* 0x0000000000017941 */ /* 0x000fea0003800200 */
.L_x_83:
        /* <DEDUP_REMOVED lines=10> */
.L_x_87:
[C---:B--2---:R-:W-:Y:S01]  /*2bd0*/  FMUL.FTZ R31, R7.reuse, R10 ;  /* 0x0000000a071f7220 */ /* 0x044fe20000410000 */
[----:B------:R-:W-:-:S03]  /*2be0*/  FMUL.FTZ R7, R7, 0.5 ;  /* 0x3f00000007077820 */ /* 0x000fc60000410000 */
[----:B------:R-:W-:-:S04]  /*2bf0*/  FFMA R0, -R31, R31, R10 ;  /* 0x0000001f1f007223 */ /* 0x000fc8000000010a */
[----:B------:R-:W-:-:S07]  /*2c00*/  FFMA R31, R0, R7, R31 ;  /* 0x00000007001f7223 */ /* 0x000fce000000001f */
.L_x_88:
[----:B------:R-:W-:Y:S05]  /*2c10*/  BSYNC.RECONVERGENT B1 ;  /* 0x0000000000017941 */ /* 0x000fea0003800200 */
.L_x_86:
[----:B------:R3:W-:Y:S01]  /*2c20*/  STG.E desc[UR8][R38.64+0xc], R31 ;  /* 0x00000c1f26007986 */ /* 0x0007e2000c101908 */
[----:B------:R-:W-:Y:S05]  /*2c30*/  @!P1 BRA `(.L_x_60) ;  /* 0x0000000400a49947 */ /* 0x000fea0003800000 */
[----:B------:R-:W2:Y:S04]  /*2c40*/  LDG.E R0, desc[UR8][R18.64+0x1c] ;  /* 0x00001c0812007981 */ /* 0x000ea8000c1e1900 */
[----:B------:R-:W4:Y:S04]  /*2c50*/  LDG.E R7, desc[UR8][R18.64+0x18] ;  /* 0x0000180812077981 */ /* 0x000f28000c1e1900 */
[----:B------:R-:W5:Y:S01]  /*2c60*/  LDG.E R9, desc[UR8][R18.64+0x20] ;  /* 0x0000200812097981 */ /* 0x000f62000c1e1900 */
[----:B------:R-:W-:Y:S01]  /*2c70*/  BSSY.RECONVERGENT B1, `(.L_x_89) ;  /* 0x0000026000017945 */ /* 0x000fe20003800200 */
[----:B------:R-:W-:-:S02]  /*2c80*/  MOV R11, R6 ;  /* 0x00000006000b7202 */ /* 0x000fc40000000f00 */
[----:B------:R-:W-:Y:S01]  /*2c90*/  MOV R15, R5 ;  /* 0x00000005000f7202 */ /* 0x000fe20000000f00 */
[----:B--2---:R-:W-:Y:S01]  /*2ca0*/  FADD R0, -R17, R0 ;  /* 0x0000000011007221 */ /* 0x004fe20000000100 */
[----:B------:R-:W-:Y:S01]  /*2cb0*/  IADD3 R17, PT, PT, R2, 0x2, RZ ;  /* 0x0000000202117810 */ /* 0x000fe20007ffe0ff */
[----:B------:R-:W-:Y:S02]  /*2cc0*/  IMAD.MOV.U32 R2, RZ, RZ, R13 ;  /* 0x000000ffff027224 */ /* 0x000fe400078e000d */
[----:B----4-:R-:W-:Y:S01]  /*2cd0*/  FADD R7, -R20, R7 ;  /* 0x0000000714077221 */ /* 0x010fe20000000100 */
[----:B------:R-:W-:Y:S01]  /*2ce0*/  FMUL R0, R0, R0 ;  /* 0x0000000000007220 */ /* 0x000fe20000400000 */
[----:B-----5:R-:W-:-:S03]  /*2cf0*/  FADD R9, -R16, R9 ;  /* 0x0000000910097221 */ /* 0x020fc60000000100 */
[----:B------:R-:W-:Y:S01]  /*2d00*/  FFMA R0, R7, R7, R0 ;  /* 0x0000000707007223 */ /* 0x000fe20000000000 */
[----:B------:R-:W-:-:S03]  /*2d10*/  MOV R7, R14 ;  /* 0x0000000e00077202 */ /* 0x000fc60000000f00 */
[----:B------:R-:W-:Y:S01]  /*2d20*/  FFMA R29, R9, R9, R0 ;  /* 0x00000009091d7223 */ /* 0x000fe20000000000 */
[----:B------:R-:W-:-:S04]  /*2d30*/  IMAD.MOV.U32 R9, RZ, RZ, R17 ;  /* 0x000000ffff097224 */ /* 0x000fc800078e0011 */
        /* <DEDUP_REMOVED lines=18> */
[C---:B------:R-:W-:Y:S02]  /*2e60*/  @P1 FSETP.GEU.AND P2, PT, R29.reuse, R10, PT ;  /* 0x0000000a1d00120b */ /* 0x040fe40003f4e000 */
[----:B------:R-:W-:Y:S02]  /*2e70*/  @P1 MOV R2, R8 ;  /* 0x0000000800021202 */ /* 0x000fe40000000f00 */
[----:B------:R-:W-:Y:S02]  /*2e80*/  @P1 FSEL R10, R29, R10, !P2 ;  /* 0x0000000a1d0a1208 */ /* 0x000fe40005000000 */
[----:B-1----:R-:W-:Y:S02]  /*2e90*/  @P1 SEL R4, R17, R4, !P2 ;  /* 0x0000000411041207 */ /* 0x002fe40005000000 */
[----:B------:R-:W-:Y:S02]  /*2ea0*/  @P1 MOV R15, R3 ;  /* 0x00000003000f1202 */ /* 0x000fe40000000f00 */
[----:B------:R-:W-:-:S02]  /*2eb0*/  @P1 MOV R8, R10 ;  /* 0x0000000a00081202 */ /* 0x000fc40000000f00 */
[----:B------:R-:W-:-:S07]  /*2ec0*/  @P1 MOV R3, R4 ;  /* 0x0000000400031202 */ /* 0x000fce0000000f00 */
.L_x_90:
[----:B------:R-:W-:Y:S05]  /*2ed0*/  BSYNC.RECONVERGENT B1 ;  /* 0x0000000000017941 */ /* 0x000fea0003800200 */
.L_x_89:
[----:B------:R0:W-:Y:S01]  /*2ee0*/  STG.E desc[UR8][R40.64], R9 ;  /* 0x0000000928007986 */ /* 0x0001e2000c101908 */
[----:B-1----:R-:W-:Y:S01]  /*2ef0*/  VIADD R4, R0, 0xf3000000 ;  /* 0xf300000000047836 */ /* 0x002fe20000000000 */
[----:B------:R0:W1:Y:S01]  /*2f00*/  MUFU.RSQ R5, R0 ;  /* 0x0000000000057308 */ /* 0x0000620000001400 */
[----:B------:R-:W-:Y:S01]  /*2f10*/  BSSY.RECONVERGENT B1, `(.L_x_91) ;  /* 0x000000d000017945 */ /* 0x000fe20003800200 */
[----:B------:R0:W-:Y:S02]  /*2f20*/  STG.E desc[UR8][R40.64+0x4], R11 ;  /* 0x0000040b28007986 */ /* 0x0001e4000c101908 */
[----:B------:R-:W-:Y:S02]  /*2f30*/  ISETP.GT.U32.AND P1, PT, R4, 0x727fffff, PT ;  /* 0x727fffff0400780c */ /* 0x000fe40003f24070 */
[----:B------:R0:W-:Y:S04]  /*2f40*/  STG.E desc[UR8][R40.64+0x8], R15 ;  /* 0x0000080f28007986 */ /* 0x0001e8000c101908 */
[----:B------:R0:W-:Y:S07]  /*2f50*/  STG.E desc[UR8][R40.64+0xc], R3 ;  /* 0x00000c0328007986 */ /* 0x0001ee000c101908 */
[----:B-1----:R-:W-:Y:S05]  /*2f60*/  @!P1 BRA `(.L_x_92) ;  /* 0x00000000000c9947 */ /* 0x002fea0003800000 */
[----:B------:R-:W-:-:S07]  /*2f70*/  MOV R28, 0x2f90 ;  /* 0x00002f90001c7802 */ /* 0x000fce0000000f00 */
[----:B0--3--:R-:W-:Y:S05]  /*2f80*/  CALL.REL.NOINC `($__internal_0_$__cuda_sm20_sqrt_rn_f32_slowpath) ;  /* 0x0000000000f07944 */ /* 0x009fea0003c00000 */
[----:B------:R-:W-:Y:S05]  /*2f90*/  BRA `(.L_x_93) ;  /* 0x0000000000107947 */ /* 0x000fea0003800000 */
.L_x_92:
[C---:B---3--:R-:W-:Y:S01]  /*2fa0*/  FMUL.FTZ R31, R5.reuse, R0 ;  /* 0x00000000051f7220 */ /* 0x048fe20000410000 */
[----:B0-----:R-:W-:-:S03]  /*2fb0*/  FMUL.FTZ R3, R5, 0.5 ;  /* 0x3f00000005037820 */ /* 0x001fc60000410000 */
[----:B------:R-:W-:-:S04]  /*2fc0*/  FFMA R0, -R31, R31, R0 ;  /* 0x0000001f1f007223 */ /* 0x000fc80000000100 */
[----:B------:R-:W-:-:S07]  /*2fd0*/  FFMA R31, R0, R3, R31 ;  /* 0x00000003001f7223 */ /* 0x000fce000000001f */
.L_x_93:
[----:B------:R-:W-:Y:S05]  /*2fe0*/  BSYNC.RECONVERGENT B1 ;  /* 0x0000000000017941 */ /* 0x000fea0003800200 */
.L_x_91:
[----:B------:R0:W-:Y:S01]  /*2ff0*/  STG.E desc[UR8][R38.64], R31 ;  /* 0x0000001f26007986 */ /* 0x0001e2000c101908 */
[----:B------:R-:W-:Y:S01]  /*3000*/  IADD3 R0, PT, PT, R7, -0xd000000, RZ ;  /* 0xf300000007007810 */ /* 0x000fe20007ffe0ff */
[----:B------:R0:W1:Y:S01]  /*3010*/  MUFU.RSQ R4, R7 ;  /* 0x0000000700047308 */ /* 0x0000620000001400 */
[----:B------:R-:W-:Y:S02]  /*3020*/  BSSY.RECONVERGENT B1, `(.L_x_94) ;  /* 0x000000b000017945 */ /* 0x000fe40003800200 */
[----:B------:R-:W-:-:S13]  /*3030*/  ISETP.GT.U32.AND P1, PT, R0, 0x727fffff, PT ;  /* 0x727fffff0000780c */ /* 0x000fda0003f24070 */
[----:B0-----:R-:W-:Y:S05]  /*3040*/  @!P1 BRA `(.L_x_95) ;  /* 0x0000000000109947 */ /* 0x001fea0003800000 */
[----:B------:R-:W-:Y:S02]  /*3050*/  MOV R0, R7 ;  /* 0x0000000700007202 */ /* 0x000fe40000000f00 */
[----:B------:R-:W-:-:S07]  /*3060*/  MOV R28, 0x3080 ;  /* 0x00003080001c7802 */ /* 0x000fce0000000f00 */
[----:B-1----:R-:W-:Y:S05]  /*3070*/  CALL.REL.NOINC `($__internal_0_$__cuda_sm20_sqrt_rn_f32_slowpath) ;  /* 0x0000000000b47944 */ /* 0x002fea0003c00000 */
[----:B------:R-:W-:Y:S05]  /*3080*/  BRA `(.L_x_96) ;  /* 0x0000000000107947 */ /* 0x000fea0003800000 */
.L_x_95:
[C---:B-1----:R-:W-:Y:S01]  /*3090*/  FMUL.FTZ R0, R4.reuse, R7 ;  /* 0x0000000704007220 */ /* 0x042fe20000410000 */
[----:B------:R-:W-:-:S03]  /*30a0*/  FMUL.FTZ R31, R4, 0.5 ;  /* 0x3f000000041f7820 */ /* 0x000fc60000410000 */
[----:B------:R-:W-:-:S04]  /*30b0*/  FFMA R7, -R0, R0, R7 ;  /* 0x0000000000077223 */ /* 0x000fc80000000107 */
[----:B------:R-:W-:-:S07]  /*30c0*/  FFMA R31, R7, R31, R0 ;  /* 0x0000001f071f7223 */ /* 0x000fce0000000000 */
.L_x_96:
[----:B------:R-:W-:Y:S05]  /*30d0*/  BSYNC.RECONVERGENT B1 ;  /* 0x0000000000017941 */ /* 0x000fea0003800200 */
.L_x_94:
[----:B------:R0:W-:Y:S01]  /*30e0*/  STG.E desc[UR8][R38.64+0x4], R31 ;  /* 0x0000041f26007986 */ /* 0x0001e2000c101908 */
[----:B------:R-:W-:Y:S01]  /*30f0*/  VIADD R0, R2, 0xf3000000 ;  /* 0xf300000002007836 */ /* 0x000fe20000000000 */
[----:B------:R0:W1:Y:S01]  /*3100*/  MUFU.RSQ R3, R2 ;  /* 0x0000000200037308 */ /* 0x0000620000001400 */
[----:B------:R-:W-:Y:S03]  /*3110*/  BSSY.RECONVERGENT B1, `(.L_x_97) ;  /* 0x000000b000017945 */ /* 0x000fe60003800200 */
[----:B------:R-:W-:-:S13]  /*3120*/  ISETP.GT.U32.AND P1, PT, R0, 0x727fffff, PT ;  /* 0x727fffff0000780c */ /* 0x000fda0003f24070 */
[----:B01----:R-:W-:Y:S05]  /*3130*/  @!P1 BRA `(.L_x_98) ;  /* 0x0000000000109947 */ /* 0x003fea0003800000 */
[----:B------:R-:W-:Y:S02]  /*3140*/  MOV R0, R2 ;  /* 0x0000000200007202 */ /* 0x000fe40000000f00 */
[----:B------:R-:W-:-:S07]  /*3150*/  MOV R28, 0x3170 ;  /* 0x00003170001c7802 */ /* 0x000fce0000000f00 */
[----:B------:R-:W-:Y:S05]  /*3160*/  CALL.REL.NOINC `($__internal_0_$__cuda_sm20_sqrt_rn_f32_slowpath) ;  /* 0x0000000000787944 */ /* 0x000fea0003c00000 */
[----:B------:R-:W-:Y:S05]  /*3170*/  BRA `(.L_x_99) ;  /* 0x0000000000107947 */ /* 0x000fea0003800000 */
.L_x_98:
[C---:B------:R-:W-:Y:S01]  /*3180*/  FMUL.FTZ R31, R3.reuse, R2 ;  /* 0x00000002031f7220 */ /* 0x040fe20000410000 */
[----:B------:R-:W-:-:S03]  /*3190*/  FMUL.FTZ R0, R3, 0.5 ;  /* 0x3f00000003007820 */ /* 0x000fc60000410000 */
[----:B------:R-:W-:-:S04]  /*31a0*/  FFMA R2, -R31, R31, R2 ;  /* 0x0000001f1f027223 */ /* 0x000fc80000000102 */
[----:B------:R-:W-:-:S07]  /*31b0*/  FFMA R31, R2, R0, R31 ;  /* 0x00000000021f7223 */ /* 0x000fce000000001f */
.L_x_99:
[----:B------:R-:W-:Y:S05]  /*31c0*/  BSYNC.RECONVERGENT B1 ;  /* 0x0000000000017941 */ /* 0x000fea0003800200 */
.L_x_97:
[----:B------:R0:W-:Y:S01]  /*31d0*/  STG.E desc[UR8][R38.64+0x8], R31 ;  /* 0x0000081f26007986 */ /* 0x0001e2000c101908 */
[----:B------:R-:W-:Y:S01]  /*31e0*/  IADD3 R0, PT, PT, R8, -0xd000000, RZ ;  /* 0xf300000008007810 */ /* 0x000fe20007ffe0ff */
[----:B------:R0:W1:Y:S01]  /*31f0*/  MUFU.RSQ R3, R8 ;  /* 0x0000000800037308 */ /* 0x0000620000001400 */
[----:B------:R-:W-:Y:S02]  /*3200*/  BSSY.RECONVERGENT B1, `(.L_x_100) ;  /* 0x000000b000017945 */ /* 0x000fe40003800200 */
[----:B------:R-:W-:-:S13]  /*3210*/  ISETP.GT.U32.AND P1, PT, R0, 0x727fffff, PT ;  /* 0x727fffff0000780c */ /* 0x000fda0003f24070 */
[----:B0-----:R-:W-:Y:S05]  /*3220*/  @!P1 BRA `(.L_x_101) ;  /* 0x0000000000109947 */ /* 0x001fea0003800000 */
[----:B------:R-:W-:Y:S01]  /*3230*/  IMAD.MOV.U32 R0, RZ, RZ, R8 ;  /* 0x000000ffff007224 */ /* 0x000fe200078e0008 */
[----:B------:R-:W-:-:S07]  /*3240*/  MOV R28, 0x3260 ;  /* 0x00003260001c7802 */ /* 0x000fce0000000f00 */
[----:B-1----:R-:W-:Y:S05]  /*3250*/  CALL.REL.NOINC `($__internal_0_$__cuda_sm20_sqrt_rn_f32_slowpath) ;  /* 0x00000000003c7944 */ /* 0x002fea0003c00000 */
[----:B------:R-:W-:Y:S05]  /*3260*/  BRA `(.L_x_102) ;  /* 0x0000000000107947 */ /* 0x000fea0003800000 */
.L_x_101:
[C---:B-1----:R-:W-:Y:S01]  /*3270*/  FMUL.FTZ R31, R3.reuse, R8 ;  /* 0x00000008031f7220 */ /* 0x042fe20000410000 */
[----:B------:R-:W-:-:S03]  /*3280*/  FMUL.FTZ R0, R3, 0.5 ;  /* 0x3f00000003007820 */ /* 0x000fc60000410000 */
[----:B------:R-:W-:-:S04]  /*3290*/  FFMA R8, -R31, R31, R8 ;  /* 0x0000001f1f087223 */ /* 0x000fc80000000108 */
[----:B------:R-:W-:-:S07]  /*32a0*/  FFMA R31, R8, R0, R31 ;  /* 0x00000000081f7223 */ /* 0x000fce000000001f */
.L_x_102:
[----:B------:R-:W-:Y:S05]  /*32b0*/  BSYNC.RECONVERGENT B1 ;  /* 0x0000000000017941 */ /* 0x000fea0003800200 */
.L_x_100:
[----:B------:R4:W-:Y:S02]  /*32c0*/  STG.E desc[UR8][R38.64+0xc], R31 ;  /* 0x00000c1f26007986 */ /* 0x0009e4000c101908 */
.L_x_60:
[----:B------:R-:W-:Y:S05]  /*32d0*/  @!P0 BRA `(.L_x_103) ;  /* 0xffffffcc009c8947 */ /* 0x000fea000383ffff */
.L_x_1:
[----:B-12---:R-:W-:Y:S05]  /*32e0*/  BSYNC.RECONVERGENT B0 ;  /* 0x0000000000007941 */ /* 0x006fea0003800200 */
.L_x_0:
[----:B------:R-:W1:Y:S01]  /*32f0*/  LDCU UR5, c[0x0][0x370] ;  /* 0x00006e00ff0577ac */ /* 0x000e620008000800 */
[----:B------:R-:W2:Y:S01]  /*3300*/  LDCU UR7, c[0x0][0x380] ;  /* 0x00007000ff0777ac */ /* 0x000ea20008000800 */
[----:B-1----:R-:W-:-:S04]  /*3310*/  UIADD3 UR4, UPT, UPT, UR5, UR4, URZ ;  /* 0x0000000405047290 */ /* 0x002fc8000fffe0ff */
[----:B--2---:R-:W-:-:S09]  /*3320*/  UISETP.GE.AND UP0, UPT, UR4, UR7, UPT ;  /* 0x000000070400728c */ /* 0x004fd2000bf06270 */
[----:B------:R-:W-:Y:S05]  /*3330*/  BRA.U !UP0, `(.L_x_104) ;  /* 0xffffffcd086c7547 */ /* 0x000fea000b83ffff */
[----:B------:R-:W-:Y:S05]  /*3340*/  EXIT ;  /* 0x000000000000794d */ /* 0x000fea0003800000 */
        .weak           $__internal_0_$__cuda_sm20_sqrt_rn_f32_slowpath
        .type           $__internal_0_$__cuda_sm20_sqrt_rn_f32_slowpath,@function
        .size           $__internal_0_$__cuda_sm20_sqrt_rn_f32_slowpath,(.L_x_198 - $__internal_0_$__cuda_sm20_sqrt_rn_f32_slowpath)
$__internal_0_$__cuda_sm20_sqrt_rn_f32_slowpath:
[----:B------:R-:W-:-:S13]  /*3350*/  LOP3.LUT P2, RZ, R0, 0x7fffffff, RZ, 0xc0, !PT ;  /* 0x7fffffff00ff7812 */ /* 0x000fda000784c0ff */
[----:B------:R-:W-:Y:S01]  /*3360*/  @!P2 MOV R31, R0 ;  /* 0x00000000001fa202 */ /* 0x000fe20000000f00 */
[----:B------:R-:W-:Y:S06]  /*3370*/  @!P2 BRA `(.L_x_105) ;  /* 0x000000000040a947 */ /* 0x000fec0003800000 */
[----:B------:R-:W-:-:S13]  /*3380*/  FSETP.GEU.FTZ.AND P2, PT, R0, RZ, PT ;  /* 0x000000ff0000720b */ /* 0x000fda0003f5e000 */
[----:B------:R-:W-:Y:S01]  /*3390*/  @!P2 MOV R31, 0x7fffffff ;  /* 0x7fffffff001fa802 */ /* 0x000fe20000000f00 */
[----:B------:R-:W-:Y:S06]  /*33a0*/  @!P2 BRA `(.L_x_105) ;  /* 0x000000000034a947 */ /* 0x000fec0003800000 */
[----:B------:R-:W-:-:S13]  /*33b0*/  FSETP.GTU.FTZ.AND P2, PT, |R0|, +INF , PT ;  /* 0x7f8000000000780b */ /* 0x000fda0003f5c200 */
[----:B------:R-:W-:Y:S01]  /*33c0*/  @P2 FADD.FTZ R31, R0, 1 ;  /* 0x3f800000001f2421 */ /* 0x000fe20000010000 */
[----:B------:R-:W-:Y:S06]  /*33d0*/  @P2 BRA `(.L_x_105) ;  /* 0x0000000000282947 */ /* 0x000fec0003800000 */
[----:B------:R-:W-:-:S13]  /*33e0*/  FSETP.NEU.FTZ.AND P2, PT, |R0|, +INF , PT ;  /* 0x7f8000000000780b */ /* 0x000fda0003f5d200 */
[----:B------:R-:W-:-:S04]  /*33f0*/  @P2 FFMA R31, R0, 1.84467440737095516160e+19, RZ ;  /* 0x5f800000001f2823 */ /* 0x000fc800000000ff */
[----:B------:R-:W0:Y:S02]  /*3400*/  @P2 MUFU.RSQ R32, R31 ;  /* 0x0000001f00202308 */ /* 0x000e240000001400 */
[----:B0-----:R-:W-:Y:S01]  /*3410*/  @P2 FMUL.FTZ R33, R31, R32 ;  /* 0x000000201f212220 */ /* 0x001fe20000410000 */
[----:B------:R-:W-:-:S03]  /*3420*/  @P2 FMUL.FTZ R32, R32, 0.5 ;  /* 0x3f00000020202820 */ /* 0x000fc60000410000 */
[----:B------:R-:W-:-:S04]  /*3430*/  @P2 FADD.FTZ R34, -R33, -RZ ;  /* 0x800000ff21222221 */ /* 0x000fc80000010100 */
[----:B------:R-:W-:Y:S01]  /*3440*/  @P2 FFMA R34, R33, R34, R31 ;  /* 0x0000002221222223 */ /* 0x000fe2000000001f */
[----:B------:R-:W-:-:S03]  /*3450*/  @!P2 IMAD.MOV.U32 R31, RZ, RZ, R0 ;  /* 0x000000ffff1fa224 */ /* 0x000fc600078e0000 */
[----:B------:R-:W-:-:S04]  /*3460*/  @P2 FFMA R32, R34, R32, R33 ;  /* 0x0000002022202223 */ /* 0x000fc80000000021 */
[----:B------:R-:W-:-:S07]  /*3470*/  @P2 FMUL.FTZ R31, R32, 2.3283064365386962891e-10 ;  /* 0x2f800000201f2820 */ /* 0x000fce0000410000 */
.L_x_105:
[----:B------:R-:W-:Y:S01]  /*3480*/  HFMA2 R33, -RZ, RZ, 0, 0 ;  /* 0x00000000ff217431 */ /* 0x000fe200000001ff */
[----:B------:R-:W-:-:S04]  /*3490*/  MOV R32, R28 ;  /* 0x0000001c00207202 */ /* 0x000fc80000000f00 */
[----:B------:R-:W-:Y:S05]  /*34a0*/  RET.REL.NODEC R32 `(_Z9cal_nnidxiiiPKfS0_PiPf) ;  /* 0xffffffc820d47950 */ /* 0x000fea0003c3ffff */
.L_x_106:
[----:B------:R-:W-:-:S00]  /*34b0*/  BRA `(.L_x_106) ;  /* 0xfffffffc00fc7947 */ /* 0x000fc0000383ffff */
[----:B------:R-:W-:-:S00]  /*34c0*/  NOP ;  /* 0x0000000000007918 */ /* 0x000fc00000000000 */
        /* <DEDUP_REMOVED lines=11> */
.L_x_198:


//--------------------- .text._Z14cal_nnidx_cubeiiiiifPKfS0_PiS1_ --------------------------
	.section	.text._Z14cal_nnidx_cubeiiiiifPKfS0_PiS1_,"ax",@progbits
	.align	128
        .global         _Z14cal_nnidx_cubeiiiiifPKfS0_PiS1_
        .type           _Z14cal_nnidx_cubeiiiiifPKfS0_PiS1_,@function
        .size           _Z14cal_nnidx_cubeiiiiifPKfS0_PiS1_,(.L_x_199 - _Z14cal_nnidx_cubeiiiiifPKfS0_PiS1_)
        .other          _Z14cal_nnidx_cubeiiiiifPKfS0_PiS1_,@"STO_CUDA_ENTRY STV_DEFAULT"
_Z14cal_nnidx_cubeiiiiifPKfS0_PiS1_:
.text._Z14cal_nnidx_cubeiiiiifPKfS0_PiS1_:
        /* <DEDUP_REMOVED lines=9> */
[----:B------:R-:W1:Y:S01]  /*0090*/  LDCU UR7, c[0x0][0x394] ;  /* 0x00007280ff0777ac */ /* 0x000e620008000800 */
[----:B------:R-:W-:Y:S01]  /*00a0*/  LOP3.LUT R25, R25, 0x7ffffffe, RZ, 0xc0, !PT ;  /* 0x7ffffffe19197812 */ /* 0x000fe200078ec0ff */
[----:B------:R-:W2:Y:S03]  /*00b0*/  LDCU UR6, c[0x0][0x38c] ;  /* 0x00007180ff0677ac */ /* 0x000ea60008000800 */
[----:B------:R-:W-:Y:S01]  /*00c0*/  IADD3 R22, PT, PT, -R25, RZ, RZ ;  /* 0x000000ff19167210 */ /* 0x000fe20007ffe1ff */
[----:B------:R-:W3:Y:S01]  /*00d0*/  LDCU UR5, c[0x0][0x390] ;  /* 0x00007200ff0577ac */ /* 0x000ee20008000800 */
[----:B------:R-:W4:Y:S01]  /*00e0*/  LDCU.64 UR8, c[0x0][0x358] ;  /* 0x00006b00ff0877ac */ /* 0x000f220008000a00 */
[----:B-1----:R-:W-:Y:S02]  /*00f0*/  MOV R24, UR7 ;  /* 0x0000000700187c02 */ /* 0x002fe40008000f00 */
[----:B--2---:R-:W-:Y:S01]  /*0100*/  I2FP.F32.S32 R23, UR6 ;  /* 0x0000000600177c45 */ /* 0x004fe20008201400 */
[----:B---3--:R-:W-:-:S12]  /*0110*/  USHF.L.U32 UR5, UR5, 0x1, URZ ;  /* 0x0000000105057899 */ /* 0x008fd800080006ff */
.L_x_140:
[----:B0-----:R-:W0:Y:S01]  /*0120*/  LDC R21, c[0x0][0x388] ;  /* 0x0000e200ff157b82 */ /* 0x001e220000000800 */
[----:B------:R-:W-:Y:S01]  /*0130*/  BSSY.RECONVERGENT B1, `(.L_x_107) ;  /* 0x0000124000017945 */ /* 0x000fe20003800200 */
[----:B0-----:R-:W-:-:S13]  /*0140*/  ISETP.GE.AND P0, PT, R26, R21, PT ;  /* 0x000000151a00720c */ /* 0x001fda0003f06270 */
[----:B--2--5:R-:W-:Y:S05]  /*0150*/  @P0 BRA `(.L_x_108) ;  /* 0x0000001000840947 */ /* 0x024fea0003800000 */
[----:B------:R-:W0:Y:S01]  /*0160*/  LDC R20, c[0x0][0x384] ;  /* 0x0000e100ff147b82 */ /* 0x000e220000000800 */
[----:B------:R-:W-:Y:S02]  /*0170*/  IMAD R21, R21, UR4, RZ ;  /* 0x0000000415157c24 */ /* 0x000fe4000f8e02ff */
[----:B------:R-:W-:Y:S02]  /*0180*/  IMAD.MOV.U32 R17, RZ, RZ, R26 ;  /* 0x000000ffff117224 */ /* 0x000fe400078e001a */
[----:B0-----:R-:W-:-:S04]  /*0190*/  IMAD R20, R20, UR4, RZ ;  /* 0x0000000414147c24 */ /* 0x001fc8000f8e02ff */
[----:B------:R-:W-:-:S07]  /*01a0*/  IMAD R16, R20, 0x3, RZ ;  /* 0x0000000314107824 */ /* 0x000fce00078e02ff */
.L_x_139:
[----:B0-----:R-:W0:Y:S01]  /*01b0*/  LDC.64 R2, c[0x0][0x3a0] ;  /* 0x0000e800ff027b82 */ /* 0x001e220000000a00 */
[----:B------:R-:W-:-:S05]  /*01c0*/  IADD3 R15, PT, PT, R21, R17, RZ ;  /* 0x00000011150f7210 */ /* 0x000fca0007ffe0ff */
[----:B------:R-:W-:-:S04]  /*01d0*/  IMAD R5, R15, 0x3, RZ ;  /* 0x000000030f057824 */ /* 0x000fc800078e02ff */
[----:B0-----:R-:W-:-:S05]  /*01e0*/  IMAD.WIDE R2, R5, 0x4, R2 ;  /* 0x0000000405027825 */ /* 0x001fca00078e0202 */
[----:B----45:R0:W5:Y:S04]  /*01f0*/  LDG.E R14, desc[UR8][R2.64] ;  /* 0x00000008020e7981 */ /* 0x030168000c1e1900 */
[----:B------:R0:W5:Y:S04]  /*0200*/  LDG.E R13, desc[UR8][R2.64+0x4] ;  /* 0x00000408020d7981 */ /* 0x000168000c1e1900 */
[----:B------:R0:W5:Y:S01]  /*0210*/  LDG.E R12, desc[UR8][R2.64+0x8] ;  /* 0x00000808020c7981 */ /* 0x000162000c1e1900 */
[----:B------:R-:W-:Y:S01]  /*0220*/  BSSY.RECONVERGENT B0, `(.L_x_109) ;  /* 0x000010a000007945 */ /* 0x000fe20003800200 */
[----:B--2---:R-:W-:-:S07]  /*0230*/  IMAD R11, R17, UR5, RZ ;  /* 0x00000005110b7c24 */ /* 0x004fce000f8e02ff */
.L_x_138:
[----:B-1----:R-:W1:Y:S01]  /*0240*/  MUFU.RCP R0, R23 ;  /* 0x0000001700007308 */ /* 0x002e620000001000 */
[----:B0-----:R-:W0:Y:S01]  /*0250*/  LDC R2, c[0x0][0x384] ;  /* 0x0000e100ff027b82 */ /* 0x001e220000000800 */
[----:B------:R-:W-:Y:S01]  /*0260*/  BSSY.RECONVERGENT B4, `(.L_x_110) ;  /* 0x000000f000047945 */ /* 0x000fe20003800200 */
[----:B--2---:R-:W-:-:S05]  /*0270*/  FMUL R9, R24, 0.5 ;  /* 0x3f00000018097820 */ /* 0x004fca0000400000 */
[----:B------:R-:W2:Y:S01]  /*0280*/  FCHK P0, R24, R23 ;  /* 0x0000001718007302 */ /* 0x000ea20000000000 */
[----:B-1----:R-:W-:-:S04]  /*0290*/  FFMA R3, -R23, R0, 1 ;  /* 0x3f80000017037423 */ /* 0x002fc80000000100 */
[----:B------:R-:W-:-:S04]  /*02a0*/  FFMA R3, R0, R3, R0 ;  /* 0x0000000300037223 */ /* 0x000fc80000000000 */
[----:B------:R-:W-:Y:S01]  /*02b0*/  FFMA R10, R3, R24, RZ ;  /* 0x00000018030a7223 */ /* 0x000fe200000000ff */
[----:B0-----:R-:W-:-:S03]  /*02c0*/  ISETP.NE.AND P2, PT, R2, 0x1, PT ;  /* 0x000000010200780c */ /* 0x001fc60003f45270 */
[----:B------:R-:W-:-:S04]  /*02d0*/  FFMA R0, -R23, R10, R24 ;  /* 0x0000000a17007223 */ /* 0x000fc80000000118 */
[----:B------:R-:W-:Y:S01]  /*02e0*/  FFMA R10, R3, R0, R10 ;  /* 0x00000000030a7223 */ /* 0x000fe2000000000a */
[----:B--2---:R-:W-:Y:S06]  /*02f0*/  @!P0 BRA `(.L_x_111) ;  /* 0x0000000000148947 */ /* 0x004fec0003800000 */
[----:B------:R-:W-:Y:S01]  /*0300*/  MOV R0, R24 ;  /* 0x0000001800007202 */ /* 0x000fe20000000f00 */
[----:B------:R-:W-:Y:S01]  /*0310*/  IMAD.MOV.U32 R10, RZ, RZ, R23 ;  /* 0x000000ffff0a7224 */ /* 0x000fe200078e0017 */
[----:B------:R-:W-:-:S07]  /*0320*/  MOV R28, 0x340 ;  /* 0x00000340001c7802 */ /* 0x000fce0000000f00 */
[----:B-----5:R-:W-:Y:S05]  /*0330*/  CALL.REL.NOINC `($__internal_1_$__cuda_sm3x_div_rn_noftz_f32_slowpath) ;  /* 0x0000001000287944 */ /* 0x020fea0003c00000 */
[----:B------:R-:W-:-:S07]  /*0340*/  MOV R10, R0 ;  /* 0x00000000000a7202 */ /* 0x000fce0000000f00 */
.L_x_111:
[----:B------:R-:W-:Y:S05]  /*0350*/  BSYNC.RECONVERGENT B4 ;  /* 0x0000000000047941 */ /* 0x000fea0003800200 */
.L_x_110:
[----:B------:R-:W-:Y:S02]  /*0360*/  HFMA2 R3, -RZ, RZ, 0, 0 ;  /* 0x00000000ff037431 */ /* 0x000fe400000001ff */
[----:B------:R-:W-:Y:S01]  /*0370*/  IMAD.MOV.U32 R8, RZ, RZ, RZ ;  /* 0x000000ffff087224 */ /* 0x000fe200078e00ff */
[----:B------:R-:W-:Y:S06]  /*0380*/  @!P2 BRA `(.L_x_112) ;  /* 0x000000080074a947 */ /* 0x000fec0003800000 */
[----:B------:R-:W-:Y:S01]  /*0390*/  MOV R7, RZ ;  /* 0x000000ff00077202 */ /* 0x000fe20000000f00 */
[----:B------:R-:W-:Y:S01]  /*03a0*/  IMAD.MOV.U32 R5, RZ, RZ, R22 ;  /* 0x000000ffff057224 */ /* 0x000fe200078e0016 */
[----:B------:R-:W-:Y:S02]  /*03b0*/  MOV R6, R16 ;  /* 0x0000001000067202 */ /* 0x000fe40000000f00 */
[----:B------:R-:W-:-:S07]  /*03c0*/  MOV R8, RZ ;  /* 0x000000ff00087202 */ /* 0x000fce0000000f00 */
.L_x_129:
[----:B0-----:R-:W0:Y:S01]  /*03d0*/  LDC.64 R18, c[0x0][0x398] ;  /* 0x0000e600ff127b82 */ /* 0x001e220000000a00 */
[----:B------:R-:W1:Y:S01]  /*03e0*/  LDCU UR6, c[0x0][0x390] ;  /* 0x00007200ff0677ac */ /* 0x000e620008000800 */
[----:B0-----:R-:W-:-:S05]  /*03f0*/  IMAD.WIDE R18, R6, 0x4, R18 ;  /* 0x0000000406127825 */ /* 0x001fca00078e0212 */
[----:B------:R-:W2:Y:S04]  /*0400*/  LDG.E R30, desc[UR8][R18.64+0x4] ;  /* 0x00000408121e7981 */ /* 0x000ea8000c1e1900 */
[----:B------:R-:W3:Y:S04]  /*0410*/  LDG.E R3, desc[UR8][R18.64] ;  /* 0x0000000812037981 */ /* 0x000ee8000c1e1900 */
[----:B------:R-:W4:Y:S01]  /*0420*/  LDG.E R27, desc[UR8][R18.64+0x8] ;  /* 0x00000808121b7981 */ /* 0x000f22000c1e1900 */
[----:B------:R-:W-:Y:S01]  /*0430*/  IADD3 R5, PT, PT, R5, 0x2, RZ ;  /* 0x0000000205057810 */ /* 0x000fe20007ffe0ff */
[----:B------:R-:W-:Y:S03]  /*0440*/  BSSY.RECONVERGENT B4, `(.L_x_113) ;  /* 0x0000045000047945 */ /* 0x000fe60003800200 */
[----:B------:R-:W-:Y:S01]  /*0450*/  ISETP.NE.AND P2, PT, R5, RZ, PT ;  /* 0x000000ff0500720c */ /* 0x000fe20003f45270 */
[----:B--2--5:R-:W-:Y:S01]  /*0460*/  FADD R30, -R13, R30 ;  /* 0x0000001e0d1e7221 */ /* 0x024fe20000000100 */
[----:B---3--:R-:W-:-:S04]  /*0470*/  FADD R0, -R14, R3 ;  /* 0x000000030e007221 */ /* 0x008fc80000000100 */
[----:B------:R-:W-:Y:S01]  /*0480*/  FSETP.GEU.AND P0, PT, |R30|, R9, PT ;  /* 0x000000091e00720b */ /* 0x000fe20003f0e200 */
[----:B----4-:R-:W-:-:S03]  /*0490*/  FADD R4, -R12, R27 ;  /* 0x0000001b0c047221 */ /* 0x010fc60000000100 */
[----:B------:R-:W-:Y:S01]  /*04a0*/  FSETP.GEU.OR P0, PT, |R0|, R9, P0 ;  /* 0x000000090000720b */ /* 0x000fe2000070e600 */
[----:B-1----:R-:W-:-:S03]  /*04b0*/  IMAD.U32 R27, RZ, RZ, UR6 ;  /* 0x00000006ff1b7e24 */ /* 0x002fc6000f8e00ff */
[----:B------:R-:W-:-:S04]  /*04c0*/  FSETP.LT.AND P0, PT, |R4|, R9, !P0 ;  /* 0x000000090400720b */ /* 0x000fc80004701200 */
[----:B------:R-:W-:-:S13]  /*04d0*/  ISETP.GE.OR P0, PT, R8, R27, !P0 ;  /* 0x0000001b0800720c */ /* 0x000fda0004706670 */
[----:B------:R-:W-:Y:S05]  /*04e0*/  @P0 BRA `(.L_x_114) ;  /* 0x0000000000e80947 */ /* 0x000fea0003800000 */
[----:B------:R-:W0:Y:S01]  /*04f0*/  MUFU.RCP R3, R10 ;  /* 0x0000000a00037308 */ /* 0x000e220000001000 */
[----:B------:R-:W-:Y:S01]  /*0500*/  FADD R0, R9, R0 ;  /* 0x0000000009007221 */ /* 0x000fe20000000000 */
[----:B------:R-:W-:Y:S06]  /*0510*/  BSSY.RECONVERGENT B5, `(.L_x_115) ;  /* 0x000000b000057945 */ /* 0x000fec0003800200 */
[----:B------:R-:W1:Y:S01]  /*0520*/  FCHK P0, R0, R10 ;  /* 0x0000000a00007302 */ /* 0x000e620000000000 */
[----:B0-----:R-:W-:-:S04]  /*0530*/  FFMA R2, R3, -R10, 1 ;  /* 0x3f80000003027423 */ /* 0x001fc8000000080a */
[----:B------:R-:W-:-:S04]  /*0540*/  FFMA R3, R3, R2, R3 ;  /* 0x0000000203037223 */ /* 0x000fc80000000003 */
[----:B------:R-:W-:-:S04]  /*0550*/  FFMA R27, R0, R3, RZ ;  /* 0x00000003001b7223 */ /* 0x000fc800000000ff */
[----:B------:R-:W-:-:S04]  /*0560*/  FFMA R2, R27, -R10, R0 ;  /* 0x8000000a1b027223 */ /* 0x000fc80000000000 */
[----:B------:R-:W-:Y:S01]  /*0570*/  FFMA R3, R3, R2, R27 ;  /* 0x0000000203037223 */ /* 0x000fe2000000001b */
[----:B-1----:R-:W-:Y:S06]  /*0580*/  @!P0 BRA `(.L_x_116) ;  /* 0x00000000000c8947 */ /* 0x002fec0003800000 */
[----:B------:R-:W-:-:S07]  /*0590*/  MOV R28, 0x5b0 ;  /* 0x000005b0001c7802 */ /* 0x000fce0000000f00 */
[----:B------:R-:W-:Y:S05]  /*05a0*/  CALL.REL.NOINC `($__internal_1_$__cuda_sm3x_div_rn_noftz_f32_slowpath) ;  /* 0x0000000c008c7944 */ /* 0x000fea0003c00000 */
[----:B------:R-:W-:-:S07]  /*05b0*/  MOV R3, R0 ;  /* 0x0000000000037202 */ /* 0x000fce0000000f00 */
.L_x_116:
[----:B------:R-:W-:Y:S05]  /*05c0*/  BSYNC.RECONVERGENT B5 ;  /* 0x0000000000057941 */ /* 0x000fea0003800200 */
.L_x_115:
[----:B------:R-:W0:Y:S01]  /*05d0*/  MUFU.RCP R27, R10 ;  /* 0x0000000a001b7308 */ /* 0x000e220000001000 */
[----:B------:R-:W-:Y:S01]  /*05e0*/  FADD R28, R9, R30 ;  /* 0x0000001e091c7221 */ /* 0x000fe20000000000 */
[----:B------:R-:W-:Y:S06]  /*05f0*/  BSSY.RECONVERGENT B5, `(.L_x_117) ;  /* 0x000000d000057945 */ /* 0x000fec0003800200 */
[----:B------:R-:W1:Y:S08]  /*0600*/  FCHK P0, R28, R10 ;  /* 0x0000000a1c007302 */ /* 0x000e700000000000 */
[----:B------:R-:W2:Y:S01]  /*0610*/  F2I.TRUNC.NTZ R3, R3 ;  /* 0x0000000300037305 */ /* 0x000ea2000020f100 */
[----:B0-----:R-:W-:-:S04]  /*0620*/  FFMA R0, R27, -R10, 1 ;  /* 0x3f8000001b007423 */ /* 0x001fc8000000080a */
[----:B------:R-:W-:-:S04]  /*0630*/  FFMA R0, R27, R0, R27 ;  /* 0x000000001b007223 */ /* 0x000fc8000000001b */
[----:B------:R-:W-:-:S04]  /*0640*/  FFMA R27, R0, R28, RZ ;  /* 0x0000001c001b7223 */ /* 0x000fc800000000ff */
[----:B------:R-:W-:-:S04]  /*0650*/  FFMA R2, R27, -R10, R28 ;  /* 0x8000000a1b027223 */ /* 0x000fc8000000001c */
[----:B------:R-:W-:Y:S01]  /*0660*/  FFMA R30, R0, R2, R27 ;  /* 0x00000002001e7223 */ /* 0x000fe2000000001b */
[----:B-12---:R-:W-:Y:S06]  /*0670*/  @!P0 BRA `(.L_x_118) ;  /* 0x0000000000108947 */ /* 0x006fec0003800000 */
[----:B------:R-:W-:Y:S02]  /*0680*/  MOV R0, R28 ;  /* 0x0000001c00007202 */ /* 0x000fe40000000f00 */
[----:B------:R-:W-:-:S07]  /*0690*/  MOV R28, 0x6b0 ;  /* 0x000006b0001c7802 */ /* 0x000fce0000000f00 */
[----:B------:R-:W-:Y:S05]  /*06a0*/  CALL.REL.NOINC `($__internal_1_$__cuda_sm3x_div_rn_noftz_f32_slowpath) ;  /* 0x0000000c004c7944 */ /* 0x000fea0003c00000 */
[----:B------:R-:W-:-:S07]  /*06b0*/  IMAD.MOV.U32 R30, RZ, RZ, R0 ;  /* 0x000000ffff1e7224 */ /* 0x000fce00078e0000 */
.L_x_118:
[----:B------:R-:W-:Y:S05]  /*06c0*/  BSYNC.RECONVERGENT B5 ;  /* 0x0000000000057941 */ /* 0x000fea0003800200 */
.L_x_117:
        /* <DEDUP_REMOVED lines=14> */
.L_x_120:
[----:B------:R-:W-:Y:S05]  /*07b0*/  BSYNC.RECONVERGENT B5 ;  /* 0x0000000000057941 */ /* 0x000fea0003800200 */
.L_x_119:
[----:B------:R-:W0:Y:S01]  /*07c0*/  LDCU UR7, c[0x0][0x390] ;  /* 0x00007200ff0777ac */ /* 0x000e220008000800 */
[----:B------:R-:W1:Y:S01]  /*07d0*/  LDC.64 R28, c[0x0][0x3a8] ;  /* 0x0000ea00ff1c7b82 */ /* 0x000e620000000a00 */
[----:B------:R-:W2:Y:S01]  /*07e0*/  F2I.TRUNC.NTZ R0, R0 ;  /* 0x0000000000007305 */ /* 0x000ea2000020f100 */
[----:B------:R-:W3:Y:S01]  /*07f0*/  LDCU UR6, c[0x0][0x38c] ;  /* 0x00007180ff0677ac */ /* 0x000ee20008000800 */
[----:B0-----:R-:W-:Y:S01]  /*0800*/  MOV R27, UR7 ;  /* 0x00000007001b7c02 */ /* 0x001fe20008000f00 */
[----:B---3--:R-:W-:-:S04]  /*0810*/  IMAD R3, R3, UR6, R30 ;  /* 0x0000000603037c24 */ /* 0x008fc8000f8e021e */
[----:B------:R-:W-:Y:S01]  /*0820*/  IMAD R2, R21, R27, R8 ;  /* 0x0000001b15027224 */ /* 0x000fe200078e0208 */
[----:B------:R-:W-:Y:S01]  /*0830*/  IADD3 R8, PT, PT, R8, 0x1, RZ ;  /* 0x0000000108087810 */ /* 0x000fe20007ffe0ff */
[----:B--2---:R-:W-:Y:S02]  /*0840*/  IMAD R3, R3, UR6, R0 ;  /* 0x0000000603037c24 */ /* 0x004fe4000f8e0200 */
[----:B------:R-:W-:-:S04]  /*0850*/  IMAD R31, R2, 0x2, R11 ;  /* 0x00000002021f7824 */ /* 0x000fc800078e020b */
[----:B-1----:R-:W-:-:S05]  /*0860*/  IMAD.WIDE R28, R31, 0x4, R28 ;  /* 0x000000041f1c7825 */ /* 0x002fca00078e021c */
[----:B------:R0:W-:Y:S04]  /*0870*/  STG.E desc[UR8][R28.64+0x4], R3 ;  /* 0x000004031c007986 */ /* 0x0001e8000c101908 */
[----:B------:R0:W-:Y:S02]  /*0880*/  STG.E desc[UR8][R28.64], R7 ;  /* 0x000000071c007986 */ /* 0x0001e4000c101908 */
.L_x_114:
[----:B------:R-:W-:Y:S05]  /*0890*/  BSYNC.RECONVERGENT B4 ;  /* 0x0000000000047941 */ /* 0x000fea0003800200 */
.L_x_113:
[----:B------:R-:W2:Y:S04]  /*08a0*/  LDG.E R30, desc[UR8][R18.64+0x10] ;  /* 0x00001008121e7981 */ /* 0x000ea8000c1e1900 */
[----:B0-----:R-:W3:Y:S04]  /*08b0*/  LDG.E R3, desc[UR8][R18.64+0xc] ;  /* 0x00000c0812037981 */ /* 0x001ee8000c1e1900 */
[----:B------:R-:W4:Y:S01]  /*08c0*/  LDG.E R29, desc[UR8][R18.64+0x14] ;  /* 0x00001408121d7981 */ /* 0x000f22000c1e1900 */
[----:B------:R-:W-:Y:S01]  /*08d0*/  BSSY.RECONVERGENT B4, `(.L_x_121) ;  /* 0x0000044000047945 */ /* 0x000fe20003800200 */
[----:B--2---:R-:W-:Y:S01]  /*08e0*/  FADD R30, -R13, R30 ;  /* 0x0000001e0d1e7221 */ /* 0x004fe20000000100 */
[----:B---3--:R-:W-:-:S04]  /*08f0*/  FADD R0, -R14, R3 ;  /* 0x000000030e007221 */ /* 0x008fc80000000100 */
[----:B------:R-:W-:Y:S01]  /*0900*/  FSETP.GEU.AND P0, PT, |R30|, R9, PT ;  /* 0x000000091e00720b */ /* 0x000fe20003f0e200 */
[----:B----4-:R-:W-:-:S03]  /*0910*/  FADD R4, -R12, R29 ;  /* 0x0000001d0c047221 */ /* 0x010fc60000000100 */
[----:B------:R-:W-:-:S04]  /*0920*/  FSETP.GEU.OR P0, PT, |R0|, R9, P0 ;  /* 0x000000090000720b */ /* 0x000fc8000070e600 */
        /* <DEDUP_REMOVED lines=13> */
[----:B------:R-:W-:Y:S02]  /*0a00*/  MOV R0, R18 ;  /* 0x0000001200007202 */ /* 0x000fe40000000f00 */
[----:B------:R-:W-:-:S07]  /*0a10*/  MOV R28, 0xa30 ;  /* 0x00000a30001c7802 */ /* 0x000fce0000000f00 */
[----:B------:R-:W-:Y:S05]  /*0a20*/  CALL.REL.NOINC `($__internal_1_$__cuda_sm3x_div_rn_noftz_f32_slowpath) ;  /* 0x00000008006c7944 */ /* 0x000fea0003c00000 */
[----:B------:R-:W-:-:S07]  /*0a30*/  IMAD.MOV.U32 R3, RZ, RZ, R0 ;  /* 0x000000ffff037224 */ /* 0x000fce00078e0000 */
.L_x_124:
[----:B------:R-:W-:Y:S05]  /*0a40*/  BSYNC.RECONVERGENT B5 ;  /* 0x0000000000057941 */ /* 0x000fea0003800200 */
.L_x_123:
        /* <DEDUP_REMOVED lines=14> */
[----:B------:R-:W-:-:S07]  /*0b30*/  MOV R18, R0 ;  /* 0x0000000000127202 */ /* 0x000fce0000000f00 */
.L_x_126:
[----:B------:R-:W-:Y:S05]  /*0b40*/  BSYNC.RECONVERGENT B5 ;  /* 0x0000000000057941 */ /* 0x000fea0003800200 */
.L_x_125:
        /* <DEDUP_REMOVED lines=14> */
.L_x_128:
[----:B------:R-:W-:Y:S05]  /*0c30*/  BSYNC.RECONVERGENT B5 ;  /* 0x0000000000057941 */ /* 0x000fea0003800200 */
.L_x_127:
[----:B------:R-:W0:Y:S01]  /*0c40*/  LDCU UR7, c[0x0][0x390] ;  /* 0x00007200ff0777ac */ /* 0x000e220008000800 */
[----:B------:R-:W1:Y:S01]  /*0c50*/  LDC.64 R28, c[0x0][0x3a8] ;  /* 0x0000ea00ff1c7b82 */ /* 0x000e620000000a00 */
[----:B------:R-:W2:Y:S01]  /*0c60*/  F2I.TRUNC.NTZ R0, R0 ;  /* 0x0000000000007305 */ /* 0x000ea2000020f100 */
[----:B------:R-:W3:Y:S01]  /*0c70*/  LDCU UR6, c[0x0][0x38c] ;  /* 0x00007180ff0677ac */ /* 0x000ee20008000800 */
[----:B0-----:R-:W-:Y:S01]  /*0c80*/  IMAD R2, R21, UR7, R8 ;  /* 0x0000000715027c24 */ /* 0x001fe2000f8e0208 */
[----:B------:R-:W-:-:S03]  /*0c90*/  IADD3 R8, PT, PT, R8, 0x1, RZ ;  /* 0x0000000108087810 */ /* 0x000fc60007ffe0ff */
[----:B------:R-:W-:Y:S02]  /*0ca0*/  IMAD R19, R2, 0x2, R11 ;  /* 0x0000000202137824 */ /* 0x000fe400078e020b */
[----:B---3--:R-:W-:Y:S02]  /*0cb0*/  IMAD R3, R3, UR6, R18 ;  /* 0x0000000603037c24 */ /* 0x008fe4000f8e0212 */
[----:B-1----:R-:W-:Y:S01]  /*0cc0*/  IMAD.WIDE R28, R19, 0x4, R28 ;  /* 0x00000004131c7825 */ /* 0x002fe200078e021c */
[----:B------:R-:W-:-:S03]  /*0cd0*/  IADD3 R19, PT, PT, R7, 0x1, RZ ;  /* 0x0000000107137810 */ /* 0x000fc60007ffe0ff */
[----:B--2---:R-:W-:Y:S02]  /*0ce0*/  IMAD R3, R3, UR6, R0 ;  /* 0x0000000603037c24 */ /* 0x004fe4000f8e0200 */
[----:B------:R0:W-:Y:S04]  /*0cf0*/  STG.E desc[UR8][R28.64], R19 ;  /* 0x000000131c007986 */ /* 0x0001e8000c101908 */
[----:B------:R0:W-:Y:S02]  /*0d00*/  STG.E desc[UR8][R28.64+0x4], R3 ;  /* 0x000004031c007986 */ /* 0x0001e4000c101908 */
.L_x_122:
[----:B------:R-:W-:Y:S05]  /*0d10*/  BSYNC.RECONVERGENT B4 ;  /* 0x0000000000047941 */ /* 0x000fea0003800200 */
.L_x_121:
[----:B------:R-:W-:Y:S01]  /*0d20*/  IADD3 R7, PT, PT, R7, 0x2, RZ ;  /* 0x0000000207077810 */ /* 0x000fe20007ffe0ff */
[----:B------:R-:W-:Y:S01]  /*0d30*/  VIADD R6, R6, 0x6 ;  /* 0x0000000606067836 */ /* 0x000fe20000000000 */
[----:B------:R-:W-:Y:S06]  /*0d40*/  @P2 BRA `(.L_x_129) ;  /* 0xfffffff400a02947 */ /* 0x000fec000383ffff */
[----:B0-----:R-:W-:-:S07]  /*0d50*/  MOV R3, R25 ;  /* 0x0000001900037202 */ /* 0x001fce0000000f00 */
.L_x_112:
[----:B------:R-:W0:Y:S02]  /*0d60*/  LDCU UR6, c[0x0][0x384] ;  /* 0x00007080ff0677ac */ /* 0x000e240008000800 */
[----:B0-----:R-:W-:-:S09]  /*0d70*/  ULOP3.LUT UP0, URZ, UR6, 0x1, URZ, 0xc0, !UPT ;  /* 0x0000000106ff7892 */ /* 0x001fd2000f80c0ff */
[----:B------:R-:W-:Y:S05]  /*0d80*/  BRA.U !UP0, `(.L_x_130) ;  /* 0x0000000508307547 */ /* 0x000fea000b800000 */
[----:B------:R-:W0:Y:S01]  /*0d90*/  LDC.64 R4, c[0x0][0x398] ;  /* 0x0000e600ff047b82 */ /* 0x000e220000000a00 */
[----:B------:R-:W-:Y:S01]  /*0da0*/  IADD3 R0, PT, PT, R20, R3, RZ ;  /* 0x0000000314007210 */ /* 0x000fe20007ffe0ff */
[----:B------:R-:W1:Y:S04]  /*0db0*/  LDCU UR6, c[0x0][0x390] ;  /* 0x00007200ff0677ac */ /* 0x000e680008000800 */
[----:B------:R-:W-:-:S04]  /*0dc0*/  IMAD R19, R0, 0x3, RZ ;  /* 0x0000000300137824 */ /* 0x000fc800078e02ff */
[----:B0-----:R-:W-:-:S05]  /*0dd0*/  IMAD.WIDE R18, R19, 0x4, R4 ;  /* 0x0000000413127825 */ /* 0x001fca00078e0204 */
[----:B------:R-:W2:Y:S04]  /*0de0*/  LDG.E R4, desc[UR8][R18.64+0x4] ;  /* 0x0000040812047981 */ /* 0x000ea8000c1e1900 */
[----:B------:R-:W3:Y:S04]  /*0df0*/  LDG.E R5, desc[UR8][R18.64] ;  /* 0x0000000812057981 */ /* 0x000ee8000c1e1900 */
[----:B------:R-:W4:Y:S01]  /*0e00*/  LDG.E R7, desc[UR8][R18.64+0x8] ;  /* 0x0000080812077981 */ /* 0x000f22000c1e1900 */
[----:B------:R-:W-:Y:S01]  /*0e10*/  BSSY.RECONVERGENT B4, `(.L_x_130) ;  /* 0x0000043000047945 */ /* 0x000fe20003800200 */
[----:B--2--5:R-:W-:Y:S01]  /*0e20*/  FADD R4, -R13, R4 ;  /* 0x000000040d047221 */ /* 0x024fe20000000100 */
[----:B---3--:R-:W-:-:S04]  /*0e30*/  FADD R0, -R14, R5 ;  /* 0x000000050e007221 */ /* 0x008fc80000000100 */
[----:B------:R-:W-:Y:S01]  /*0e40*/  FSETP.GEU.AND P0, PT, |R4|, R9, PT ;  /* 0x000000090400720b */ /* 0x000fe20003f0e200 */
[----:B----4-:R-:W-:-:S03]  /*0e50*/  FADD R6, -R12, R7 ;  /* 0x000000070c067221 */ /* 0x010fc60000000100 */
[----:B------:R-:W-:-:S04]  /*0e60*/  FSETP.GEU.OR P0, PT, |R0|, R9, P0 ;  /* 0x000000090000720b */ /* 0x000fc8000070e600 */
[----:B------:R-:W-:-:S04]  /*0e70*/  FSETP.LT.AND P0, PT, |R6|, R9, !P0 ;  /* 0x000000090600720b */ /* 0x000fc80004701200 */
[----:B-1----:R-:W-:-:S13]  /*0e80*/  ISETP.GE.OR P0, PT, R8, UR6, !P0 ;  /* 0x0000000608007c0c */ /* 0x002fda000c706670 */
        /* <DEDUP_REMOVED lines=15> */
.L_x_133:
[----:B------:R-:W-:Y:S05]  /*0f80*/  BSYNC.RECONVERGENT B5 ;  /* 0x0000000000057941 */ /* 0x000fea0003800200 */
.L_x_132:
        /* <DEDUP_REMOVED lines=15> */
.L_x_135:
[----:B------:R-:W-:Y:S05]  /*1080*/  BSYNC.RECONVERGENT B5 ;  /* 0x0000000000057941 */ /* 0x000fea0003800200 */
.L_x_134:
        /* <DEDUP_REMOVED lines=14> */
.L_x_137:
[----:B------:R-:W-:Y:S05]  /*1170*/  BSYNC.RECONVERGENT B5 ;  /* 0x0000000000057941 */ /* 0x000fea0003800200 */
.L_x_136:
        /* <DEDUP_REMOVED lines=8> */
[----:B-1----:R-:W-:-:S04]  /*1200*/  IMAD.WIDE R6, R9, 0x4, R6 ;  /* 0x0000000409067825 */ /* 0x002fc800078e0206 */
[----:B--2---:R-:W-:Y:S01]  /*1210*/  IMAD R5, R5, UR6, R0 ;  /* 0x0000000605057c24 */ /* 0x004fe2000f8e0200 */
[----:B------:R0:W-:Y:S04]  /*1220*/  STG.E desc[UR8][R6.64], R3 ;  /* 0x0000000306007986 */ /* 0x0001e8000c101908 */
[----:B------:R0:W-:Y:S02]  /*1230*/  STG.E desc[UR8][R6.64+0x4], R5 ;  /* 0x0000040506007986 */ /* 0x0001e4000c101908 */
.L_x_131:
[----:B------:R-:W-:Y:S05]  /*1240*/  BSYNC.RECONVERGENT B4 ;  /* 0x0000000000047941 */ /* 0x000fea0003800200 */
.L_x_130:
[----:B0-----:R-:W0:Y:S01]  /*1250*/  F2F.F64.F32 R2, R24 ;  /* 0x0000001800027310 */ /* 0x001e220000201800 */
[----:B------:R-:W-:Y:S01]  /*1260*/  UMOV UR6, 0x9999999a ;  /* 0x9999999a00067882 */ /* 0x000fe20000000000 */
[----:B------:R-:W-:Y:S01]  /*1270*/  UMOV UR7, 0x3fb99999 ;  /* 0x3fb9999900077882 */ /* 0x000fe20000000000 */
[----:B------:R-:W-:Y:S01]  /*1280*/  ISETP.NE.AND P0, PT, R8, RZ, PT ;  /* 0x000000ff0800720c */ /* 0x000fe20003f05270 */
[----:B0-----:R-:W-:-:S06]  /*1290*/  DADD R2, R2, UR6 ;  /* 0x0000000602027e29 */ /* 0x001fcc0008000000 */
[----:B------:R1:W2:Y:S06]  /*12a0*/  F2F.F32.F64 R24, R2 ;  /* 0x0000000200187310 */ /* 0x0002ac0000301000 */
[----:B------:R-:W-:Y:S05]  /*12b0*/  @!P0 BRA `(.L_x_138) ;  /* 0xffffffec00e08947 */ /* 0x000fea000383ffff */
[----:B------:R-:W-:Y:S05]  /*12c0*/  BSYNC.RECONVERGENT B0 ;  /* 0x0000000000007941 */ /* 0x000fea0003800200 */
.L_x_109:
[----:B-1----:R-:W0:Y:S01]  /*12d0*/  LDC.64 R2, c[0x0][0x3b0] ;  /* 0x0000ec00ff027b82 */ /* 0x002e220000000a00 */
[----:B------:R-:W1:Y:S01]  /*12e0*/  LDCU UR7, c[0x0][0x390] ;  /* 0x00007200ff0777ac */ /* 0x000e620008000800 */
[----:B------:R-:W3:Y:S01]  /*12f0*/  LDCU UR6, c[0x0][0x360] ;  /* 0x00006c00ff0677ac */ /* 0x000ee20008000800 */
[----:B------:R-:W4:Y:S01]  /*1300*/  LDCU UR10, c[0x0][0x388] ;  /* 0x00007100ff0a77ac */ /* 0x000f220008000800 */
[----:B-1----:R-:W-:Y:S02]  /*1310*/  VIMNMX R5, PT, PT, R8, UR7, PT ;  /* 0x0000000708057c48 */ /* 0x002fe4000bfe0100 */
[----:B---3--:R-:W-:Y:S01]  /*1320*/  IADD3 R17, PT, PT, R17, UR6, RZ ;  /* 0x0000000611117c10 */ /* 0x008fe2000fffe0ff */
[----:B0-----:R-:W-:-:S03]  /*1330*/  IMAD.WIDE R2, R15, 0x4, R2 ;  /* 0x000000040f027825 */ /* 0x001fc600078e0202 */
[----:B----4-:R-:W-:Y:S02]  /*1340*/  ISETP.GE.AND P0, PT, R17, UR10, PT ;  /* 0x0000000a11007c0c */ /* 0x010fe4000bf06270 */
[----:B------:R0:W-:Y:S11]  /*1350*/  STG.E desc[UR8][R2.64], R5 ;  /* 0x0000000502007986 */ /* 0x0001f6000c101908 */
[----:B------:R-:W-:Y:S05]  /*1360*/  @!P0 BRA `(.L_x_139) ;  /* 0xffffffec00908947 */ /* 0x000fea000383ffff */
.L_x_108:
[----:B----4-:R-:W-:Y:S05]  /*1370*/  BSYNC.RECONVERGENT B1 ;  /* 0x0000000000017941 */ /* 0x010fea0003800200 */
.L_x_107:
[----:B------:R-:W1:Y:S01]  /*1380*/  LDCU UR6, c[0x0][0x370] ;  /* 0x00006e00ff0677ac */ /* 0x000e620008000800 */
[----:B------:R-:W3:Y:S01]  /*1390*/  LDCU UR7, c[0x0][0x380] ;  /* 0x00007000ff0777ac */ /* 0x000ee20008000800 */
[----:B-1----:R-:W-:-:S04]  /*13a0*/  UIADD3 UR4, UPT, UPT, UR6, UR4, URZ ;  /* 0x0000000406047290 */ /* 0x002fc8000fffe0ff */
[----:B---3--:R-:W-:-:S09]  /*13b0*/  UISETP.GE.AND UP0, UPT, UR4, UR7, UPT ;  /* 0x000000070400728c */ /* 0x008fd2000bf06270 */
[----:B------:R-:W-:Y:S05]  /*13c0*/  BRA.U !UP0, `(.L_x_140) ;  /* 0xffffffed08547547 */ /* 0x000fea000b83ffff */
[----:B------:R-:W-:Y:S05]  /*13d0*/  EXIT ;  /* 0x000000000000794d */ /* 0x000fea0003800000 */
        .weak           $__internal_1_$__cuda_sm3x_div_rn_noftz_f32_slowpath
        .type           $__internal_1_$__cuda_sm3x_div_rn_noftz_f32_slowpath,@function
        .size           $__internal_1_$__cuda_sm3x_div_rn_noftz_f32_slowpath,(.L_x_199 - $__internal_1_$__cuda_sm3x_div_rn_noftz_f32_slowpath)
$__internal_1_$__cuda_sm3x_div_rn_noftz_f32_slowpath:
[----:B------:R-:W-:Y:S01]  /*13e0*/  SHF.R.U32.HI R2, RZ, 0x17, R10 ;  /* 0x00000017ff027819 */ /* 0x000fe2000001160a */
[----:B------:R-:W-:Y:S01]  /*13f0*/  BSSY.RECONVERGENT B2, `(.L_x_141) ;  /* 0x0000063000027945 */ /* 0x000fe20003800200 */
[----:B------:R-:W-:Y:S02]  /*1400*/  SHF.R.U32.HI R31, RZ, 0x17, R0 ;  /* 0x00000017ff1f7819 */ /* 0x000fe40000011600 */
[----:B------:R-:W-:Y:S02]  /*1410*/  LOP3.LUT R2, R2, 0xff, RZ, 0xc0, !PT ;  /* 0x000000ff02027812 */ /* 0x000fe400078ec0ff */
[----:B------:R-:W-:Y:S02]  /*1420*/  LOP3.LUT R31, R31, 0xff, RZ, 0xc0, !PT ;  /* 0x000000ff1f1f7812 */ /* 0x000fe400078ec0ff */
[----:B------:R-:W-:Y:S02]  /*1430*/  IADD3 R32, PT, PT, R2, -0x1, RZ ;  /* 0xffffffff02207810 */ /* 0x000fe40007ffe0ff */
[----:B------:R-:W-:Y:S01]  /*1440*/  MOV R33, R10 ;  /* 0x0000000a00217202 */ /* 0x000fe20000000f00 */
[----:B------:R-:W-:Y:S01]  /*1450*/  VIADD R29, R31, 0xffffffff ;  /* 0xffffffff1f1d7836 */ /* 0x000fe20000000000 */
[----:B------:R-:W-:-:S04]  /*1460*/  ISETP.GT.U32.AND P0, PT, R32, 0xfd, PT ;  /* 0x000000fd2000780c */ /* 0x000fc80003f04070 */
[----:B------:R-:W-:-:S13]  /*1470*/  ISETP.GT.U32.OR P0, PT, R29, 0xfd, P0 ;  /* 0x000000fd1d00780c */ /* 0x000fda0000704470 */
[----:B------:R-:W-:Y:S01]  /*1480*/  @!P0 MOV R27, RZ ;  /* 0x000000ff001b8202 */ /* 0x000fe20000000f00 */
[----:B------:R-:W-:Y:S06]  /*1490*/  @!P0 BRA `(.L_x_142) ;  /* 0x00000000005c8947 */ /* 0x000fec0003800000 */
[----:B------:R-:W-:Y:S02]  /*14a0*/  FSETP.GTU.FTZ.AND P0, PT, |R0|, +INF , PT ;  /* 0x7f8000000000780b */ /* 0x000fe40003f1c200 */
[----:B------:R-:W-:-:S04]  /*14b0*/  FSETP.GTU.FTZ.AND P1, PT, |R10|, +INF , PT ;  /* 0x7f8000000a00780b */ /* 0x000fc80003f3c200 */
[----:B------:R-:W-:-:S13]  /*14c0*/  PLOP3.LUT P0, PT, P0, P1, PT, 0xf8, 0x8f ;  /* 0x00000000008f781c */ /* 0x000fda0000703f70 */
[----:B------:R-:W-:Y:S05]  /*14d0*/  @P0 BRA `(.L_x_143) ;  /* 0x00000004004c0947 */ /* 0x000fea0003800000 */
[----:B------:R-:W-:-:S13]  /*14e0*/  LOP3.LUT P0, RZ, R33, 0x7fffffff, R0, 0xc8, !PT ;  /* 0x7fffffff21ff7812 */ /* 0x000fda000780c800 */
[----:B------:R-:W-:Y:S05]  /*14f0*/  @!P0 BRA `(.L_x_144) ;  /* 0x00000004003c8947 */ /* 0x000fea0003800000 */
[----:B------:R-:W-:Y:S02]  /*1500*/  FSETP.NEU.FTZ.AND P3, PT, |R0|, +INF , PT ;  /* 0x7f8000000000780b */ /* 0x000fe40003f7d200 */
[----:B------:R-:W-:Y:S02]  /*1510*/  FSETP.NEU.FTZ.AND P1, PT, |R10|, +INF , PT ;  /* 0x7f8000000a00780b */ /* 0x000fe40003f3d200 */
[----:B------:R-:W-:-:S11]  /*1520*/  FSETP.NEU.FTZ.AND P0, PT, |R0|, +INF , PT ;  /* 0x7f8000000000780b */ /* 0x000fd60003f1d200 */
[----:B------:R-:W-:Y:S05]  /*1530*/  @!P1 BRA !P3, `(.L_x_144) ;  /* 0x00000004002c9947 */ /* 0x000fea0005800000 */
[----:B------:R-:W-:-:S04]  /*1540*/  LOP3.LUT P3, RZ, R0, 0x7fffffff, RZ, 0xc0, !PT ;  /* 0x7fffffff00ff7812 */ /* 0x000fc8000786c0ff */
[----:B------:R-:W-:-:S13]  /*1550*/  PLOP3.LUT P1, PT, P1, P3, PT, 0x2f, 0xf2 ;  /* 0x0000000000f2781c */ /* 0x000fda0000f26577 */
[----:B------:R-:W-:Y:S05]  /*1560*/  @P1 BRA `(.L_x_145) ;  /* 0x0000000400181947 */ /* 0x000fea0003800000 */
[----:B------:R-:W-:-:S04]  /*1570*/  LOP3.LUT P1, RZ, R33, 0x7fffffff, RZ, 0xc0, !PT ;  /* 0x7fffffff21ff7812 */ /* 0x000fc8000782c0ff */
[----:B------:R-:W-:-:S13]  /*1580*/  PLOP3.LUT P0, PT, P0, P1, PT, 0x2f, 0xf2 ;  /* 0x0000000000f2781c */ /* 0x000fda0000702577 */
[----:B------:R-:W-:Y:S05]  /*1590*/  @P0 BRA `(.L_x_146) ;  /* 0x0000000400000947 */ /* 0x000fea0003800000 */
[----:B------:R-:W-:Y:S02]  /*15a0*/  ISETP.GE.AND P0, PT, R29, RZ, PT ;  /* 0x000000ff1d00720c */ /* 0x000fe40003f06270 */
[----:B------:R-:W-:-:S11]  /*15b0*/  ISETP.GE.AND P1, PT, R32, RZ, PT ;  /* 0x000000ff2000720c */ /* 0x000fd60003f26270 */
[----:B------:R-:W-:Y:S01]  /*15c0*/  @P0 MOV R27, RZ ;  /* 0x000000ff001b0202 */ /* 0x000fe20000000f00 */
[----:B------:R-:W-:Y:S02]  /*15d0*/  @!P0 IMAD.MOV.U32 R27, RZ, RZ, -0x40 ;  /* 0xffffffc0ff1b8424 */ /* 0x000fe400078e00ff */
[----:B------:R-:W-:Y:S01]  /*15e0*/  @!P0 FFMA R0, R0, 1.84467440737095516160e+19, RZ ;  /* 0x5f80000000008823 */ /* 0x000fe200000000ff */
[----:B------:R-:W-:Y:S02]  /*15f0*/  @!P1 FFMA R33, R10, 1.84467440737095516160e+19, RZ ;  /* 0x5f8000000a219823 */ /* 0x000fe400000000ff */
[----:B------:R-:W-:-:S07]  /*1600*/  @!P1 IADD3 R27, PT, PT, R27, 0x40, RZ ;  /* 0x000000401b1b9810 */ /* 0x000fce0007ffe0ff */
.L_x_142:
[----:B------:R-:W-:Y:S01]  /*1610*/  LEA R32, R2, 0xc0800000, 0x17 ;  /* 0xc080000002207811 */ /* 0x000fe200078eb8ff */
[----:B------:R-:W-:Y:S01]  /*1620*/  BSSY.RECONVERGENT B3, `(.L_x_147) ;  /* 0x0000036000037945 */ /* 0x000fe20003800200 */
[----:B------:R-:W-:Y:S02]  /*1630*/  IADD3 R31, PT, PT, R31, -0x7f, RZ ;  /* 0xffffff811f1f7810 */ /* 0x000fe40007ffe0ff */
[----:B------:R-:W-:-:S03]  /*1640*/  IADD3 R35, PT, PT, -R32, R33, RZ ;  /* 0x0000002120237210 */ /* 0x000fc60007ffe1ff */
[----:B------:R-:W-:Y:S01]  /*1650*/  IMAD R0, R31, -0x800000, R0 ;  /* 0xff8000001f007824 */ /* 0x000fe200078e0200 */
[----:B------:R-:W0:Y:S01]  /*1660*/  MUFU.RCP R32, R35 ;  /* 0x0000002300207308 */ /* 0x000e220000001000 */
[----:B------:R-:W-:-:S04]  /*1670*/  FADD.FTZ R29, -R35, -RZ ;  /* 0x800000ff231d7221 */ /* 0x000fc80000010100 */
[----:B0-----:R-:W-:-:S04]  /*1680*/  FFMA R33, R32, R29, 1 ;  /* 0x3f80000020217423 */ /* 0x001fc8000000001d */
[----:B------:R-:W-:-:S04]  /*1690*/  FFMA R33, R32, R33, R32 ;  /* 0x0000002120217223 */ /* 0x000fc80000000020 */
[----:B------:R-:W-:-:S04]  /*16a0*/  FFMA R32, R0, R33, RZ ;  /* 0x0000002100207223 */ /* 0x000fc800000000ff */
[----:B------:R-:W-:-:S04]  /*16b0*/  FFMA R34, R29, R32, R0 ;  /* 0x000000201d227223 */ /* 0x000fc80000000000 */
[----:B------:R-:W-:Y:S01]  /*16c0*/  FFMA R34, R33, R34, R32 ;  /* 0x0000002221227223 */ /* 0x000fe20000000020 */
[----:B------:R-:W-:-:S03]  /*16d0*/  IADD3 R32, PT, PT, R31, 0x7f, -R2 ;  /* 0x0000007f1f207810 */ /* 0x000fc60007ffe802 */
[----:B------:R-:W-:Y:S02]  /*16e0*/  FFMA R29, R29, R34, R0 ;  /* 0x000000221d1d7223 */ /* 0x000fe40000000000 */
[----:B------:R-:W-:Y:S02]  /*16f0*/  IMAD.IADD R27, R32, 0x1, R27 ;  /* 0x00000001201b7824 */ /* 0x000fe400078e021b */
[----:B------:R-:W-:-:S05]  /*1700*/  FFMA R0, R33, R29, R34 ;  /* 0x0000001d21007223 */ /* 0x000fca0000000022 */
[----:B------:R-:W-:-:S04]  /*1710*/  SHF.R.U32.HI R2, RZ, 0x17, R0 ;  /* 0x00000017ff027819 */ /* 0x000fc80000011600 */
[----:B------:R-:W-:-:S04]  /*1720*/  LOP3.LUT R2, R2, 0xff, RZ, 0xc0, !PT ;  /* 0x000000ff02027812 */ /* 0x000fc800078ec0ff */
[----:B------:R-:W-:-:S04]  /*1730*/  IADD3 R2, PT, PT, R2, R27, RZ ;  /* 0x0000001b02027210 */ /* 0x000fc80007ffe0ff */
[----:B------:R-:W-:-:S04]  /*1740*/  IADD3 R31, PT, PT, R2, -0x1, RZ ;  /* 0xffffffff021f7810 */ /* 0x000fc80007ffe0ff */
[----:B------:R-:W-:-:S13]  /*1750*/  ISETP.GE.U32.AND P0, PT, R31, 0xfe, PT ;  /* 0x000000fe1f00780c */ /* 0x000fda0003f06070 */
[----:B------:R-:W-:Y:S05]  /*1760*/  @!P0 BRA `(.L_x_148) ;  /* 0x0000000000808947 */ /* 0x000fea0003800000 */
[----:B------:R-:W-:-:S13]  /*1770*/  ISETP.GT.AND P0, PT, R2, 0xfe, PT ;  /* 0x000000fe0200780c */ /* 0x000fda0003f04270 */
[----:B------:R-:W-:Y:S05]  /*1780*/  @P0 BRA `(.L_x_149) ;  /* 0x00000000006c0947 */ /* 0x000fea0003800000 */
[----:B------:R-:W-:-:S13]  /*1790*/  ISETP.GE.AND P0, PT, R2, 0x1, PT ;  /* 0x000000010200780c */ /* 0x000fda0003f06270 */
[----:B------:R-:W-:Y:S05]  /*17a0*/  @P0 BRA `(.L_x_150) ;  /* 0x0000000000740947 */ /* 0x000fea0003800000 */
[----:B------:R-:W-:Y:S02]  /*17b0*/  ISETP.GE.AND P0, PT, R2, -0x18, PT ;  /* 0xffffffe80200780c */ /* 0x000fe40003f06270 */
[----:B------:R-:W-:-:S11]  /*17c0*/  LOP3.LUT R0, R0, 0x80000000, RZ, 0xc0, !PT ;  /* 0x8000000000007812 */ /* 0x000fd600078ec0ff */
[----:B------:R-:W-:Y:S05]  /*17d0*/  @!P0 BRA `(.L_x_150) ;  /* 0x0000000000688947 */ /* 0x000fea0003800000 */
[CCC-:B------:R-:W-:Y:S01]  /*17e0*/  FFMA.RZ R27, R33.reuse, R29.reuse, R34.reuse ;  /* 0x0000001d211b7223 */ /* 0x1c0fe2000000c022 */
[CCC-:B------:R-:W-:Y:S01]  /*17f0*/  FFMA.RP R31, R33.reuse, R29.reuse, R34.reuse ;  /* 0x0000001d211f7223 */ /* 0x1c0fe20000008022 */
[----:B------:R-:W-:Y:S01]  /*1800*/  FFMA.RM R34, R33, R29, R34 ;  /* 0x0000001d21227223 */ /* 0x000fe20000004022 */
[C---:B------:R-:W-:Y:S02]  /*1810*/  IADD3 R29, PT, PT, R2.reuse, 0x20, RZ ;  /* 0x00000020021d7810 */ /* 0x040fe40007ffe0ff */
[----:B------:R-:W-:Y:S02]  /*1820*/  LOP3.LUT R27, R27, 0x7fffff, RZ, 0xc0, !PT ;  /* 0x007fffff1b1b7812 */ /* 0x000fe400078ec0ff */
[C---:B------:R-:W-:Y:S02]  /*1830*/  ISETP.NE.AND P3, PT, R2.reuse, RZ, PT ;  /* 0x000000ff0200720c */ /* 0x040fe40003f65270 */
[----:B------:R-:W-:Y:S02]  /*1840*/  LOP3.LUT R32, R27, 0x800000, RZ, 0xfc, !PT ;  /* 0x008000001b207812 */ /* 0x000fe400078efcff */
[----:B------:R-:W-:Y:S01]  /*1850*/  ISETP.NE.AND P1, PT, R2, RZ, PT ;  /* 0x000000ff0200720c */ /* 0x000fe20003f25270 */
[----:B------:R-:W-:Y:S01]  /*1860*/  IMAD.MOV R2, RZ, RZ, -R2 ;  /* 0x000000ffff027224 */ /* 0x000fe200078e0a02 */
[----:B------:R-:W-:-:S02]  /*1870*/  SHF.L.U32 R29, R32, R29, RZ ;  /* 0x0000001d201d7219 */ /* 0x000fc400000006ff */
[----:B------:R-:W-:Y:S02]  /*1880*/  FSETP.NEU.FTZ.AND P0, PT, R31, R34, PT ;  /* 0x000000221f00720b */ /* 0x000fe40003f1d000 */
[----:B------:R-:W-:Y:S02]  /*1890*/  SEL R27, R2, RZ, P3 ;  /* 0x000000ff021b7207 */ /* 0x000fe40001800000 */
[----:B------:R-:W-:Y:S02]  /*18a0*/  ISETP.NE.AND P1, PT, R29, RZ, P1 ;  /* 0x000000ff1d00720c */ /* 0x000fe40000f25270 */
[----:B------:R-:W-:Y:S02]  /*18b0*/  SHF.R.U32.HI R29, RZ, R27, R32 ;  /* 0x0000001bff1d7219 */ /* 0x000fe40000011620 */
[----:B------:R-:W-:Y:S02]  /*18c0*/  PLOP3.LUT P0, PT, P0, P1, PT, 0xf8, 0x8f ;  /* 0x00000000008f781c */ /* 0x000fe40000703f70 */
[----:B------:R-:W-:-:S02]  /*18d0*/  SHF.R.U32.HI R27, RZ, 0x1, R29 ;  /* 0x00000001ff1b7819 */ /* 0x000fc4000001161d */
[----:B------:R-:W-:-:S04]  /*18e0*/  SEL R2, RZ, 0x1, !P0 ;  /* 0x00000001ff027807 */ /* 0x000fc80004000000 */
[----:B------:R-:W-:-:S04]  /*18f0*/  LOP3.LUT R2, R2, 0x1, R27, 0xf8, !PT ;  /* 0x0000000102027812 */ /* 0x000fc800078ef81b */
[----:B------:R-:W-:-:S04]  /*1900*/  LOP3.LUT R2, R2, R29, RZ, 0xc0, !PT ;  /* 0x0000001d02027212 */ /* 0x000fc800078ec0ff */
[----:B------:R-:W-:-:S04]  /*1910*/  IADD3 R27, PT, PT, R27, R2, RZ ;  /* 0x000000021b1b7210 */ /* 0x000fc80007ffe0ff */
[----:B------:R-:W-:Y:S01]  /*1920*/  LOP3.LUT R0, R27, R0, RZ, 0xfc, !PT ;  /* 0x000000001b007212 */ /* 0x000fe200078efcff */
[----:B------:R-:W-:Y:S06]  /*1930*/  BRA `(.L_x_150) ;  /* 0x0000000000107947 */ /* 0x000fec0003800000 */
.L_x_149:
[----:B------:R-:W-:-:S04]  /*1940*/  LOP3.LUT R0, R0, 0x80000000, RZ, 0xc0, !PT ;  /* 0x8000000000007812 */ /* 0x000fc800078ec0ff */
[----:B------:R-:W-:Y:S01]  /*1950*/  LOP3.LUT R0, R0, 0x7f800000, RZ, 0xfc, !PT ;  /* 0x7f80000000007812 */ /* 0x000fe200078efcff */
[----:B------:R-:W-:Y:S06]  /*1960*/  BRA `(.L_x_150) ;  /* 0x0000000000047947 */ /* 0x000fec0003800000 */
.L_x_148:
[----:B------:R-:W-:-:S07]  /*1970*/  LEA R0, R27, R0, 0x17 ;  /* 0x000000001b007211 */ /* 0x000fce00078eb8ff */
.L_x_150:
[----:B------:R-:W-:Y:S05]  /*1980*/  BSYNC.RECONVERGENT B3 ;  /* 0x0000000000037941 */ /* 0x000fea0003800200 */
.L_x_147:
[----:B------:R-:W-:Y:S05]  /*1990*/  BRA `(.L_x_151) ;  /* 0x0000000000207947 */ /* 0x000fea0003800000 */
.L_x_146:
[----:B------:R-:W-:-:S04]  /*19a0*/  LOP3.LUT R0, R33, 0x80000000, R0, 0x48, !PT ;  /* 0x8000000021007812 */ /* 0x000fc800078e4800 */
[----:B------:R-:W-:Y:S01]  /*19b0*/  LOP3.LUT R0, R0, 0x7f800000, RZ, 0xfc, !PT ;  /* 0x7f80000000007812 */ /* 0x000fe200078efcff */
[----:B------:R-:W-:Y:S06]  /*19c0*/  BRA `(.L_x_151) ;  /* 0x0000000000147947 */ /* 0x000fec0003800000 */
.L_x_145:
[----:B------:R-:W-:Y:S01]  /*19d0*/  LOP3.LUT R0, R33, 0x80000000, R0, 0x48, !PT ;  /* 0x8000000021007812 */ /* 0x000fe200078e4800 */
[----:B------:R-:W-:Y:S06]  /*19e0*/  BRA `(.L_x_151) ;  /* 0x00000000000c7947 */ /* 0x000fec0003800000 */
.L_x_144:
[----:B------:R-:W0:Y:S01]  /*19f0*/  MUFU.RSQ R0, -QNAN ;  /* 0xffc0000000007908 */ /* 0x000e220000001400 */
[----:B------:R-:W-:Y:S05]  /*1a00*/  BRA `(.L_x_151) ;  /* 0x0000000000047947 */ /* 0x000fea0003800000 */
.L_x_143:
[----:B------:R-:W-:-:S07]  /*1a10*/  FADD.FTZ R0, R0, R10 ;  /* 0x0000000a00007221 */ /* 0x000fce0000010000 */
.L_x_151:
[----:B------:R-:W-:Y:S05]  /*1a20*/  BSYNC.RECONVERGENT B2 ;  /* 0x0000000000027941 */ /* 0x000fea0003800200 */
.L_x_141:
[----:B------:R-:W-:-:S04]  /*1a30*/  HFMA2 R29, -RZ, RZ, 0, 0 ;  /* 0x00000000ff1d7431 */ /* 0x000fc800000001ff */
[----:B0-----:R-:W-:Y:S05]  /*1a40*/  RET.REL.NODEC R28 `(_Z14cal_nnidx_cubeiiiiifPKfS0_PiS1_) ;  /* 0xffffffe41c6c7950 */ /* 0x001fea0003c3ffff */
.L_x_152:
        /* <DEDUP_REMOVED lines=11> */
.L_x_199:


//--------------------- .text._Z16cal_nnidx_sphereiiiifPKfS0_PiS1_Pf --------------------------
	.section	.text._Z16cal_nnidx_sphereiiiifPKfS0_PiS1_Pf,"ax",@progbits
	.align	128
        .global         _Z16cal_nnidx_sphereiiiifPKfS0_PiS1_Pf
        .type           _Z16cal_nnidx_sphereiiiifPKfS0_PiS1_Pf,@function
        .size           _Z16cal_nnidx_sphereiiiifPKfS0_PiS1_Pf,(.L_x_200 - _Z16cal_nnidx_sphereiiiifPKfS0_PiS1_Pf)
        .other          _Z16cal_nnidx_sphereiiiifPKfS0_PiS1_Pf,@"STO_CUDA_ENTRY STV_DEFAULT"
_Z16cal_nnidx_sphereiiiifPKfS0_PiS1_Pf:
.text._Z16cal_nnidx_sphereiiiifPKfS0_PiS1_Pf:
        /* <DEDUP_REMOVED lines=10> */
[C---:B------:R-:W-:Y:S02]  /*00a0*/  LOP3.LUT R2, R3.reuse, 0x7ffffffc, RZ, 0xc0, !PT ;  /* 0x7ffffffc03027812 */ /* 0x040fe400078ec0ff */
[----:B------:R-:W-:Y:S01]  /*00b0*/  LOP3.LUT R3, R3, 0x3, RZ, 0xc0, !PT ;  /* 0x0000000303037812 */ /* 0x000fe200078ec0ff */
[----:B------:R-:W2:Y:S01]  /*00c0*/  LDCU.64 UR6, c[0x0][0x358] ;  /* 0x00006b00ff0677ac */ /* 0x000ea20008000a00 */
[----:B------:R-:W-:Y:S02]  /*00d0*/  IADD3 R5, PT, PT, -R2, RZ, RZ ;  /* 0x000000ff02057210 */ /* 0x000fe40007ffe1ff */
[----:B-1----:R-:W-:-:S07]  /*00e0*/  MOV R4, UR5 ;  /* 0x0000000500047c02 */ /* 0x002fce0008000f00 */
.L_x_195:
[----:B0-----:R-:W0:Y:S01]  /*00f0*/  LDCU UR5, c[0x0][0x388] ;  /* 0x00007100ff0577ac */ /* 0x001e220008000800 */
[----:B------:R-:W-:Y:S01]  /*0100*/  BSSY.RECONVERGENT B1, `(.L_x_153) ;  /* 0x0000169000017945 */ /* 0x000fe20003800200 */
[----:B-1----:R-:W1:Y:S01]  /*0110*/  LDCU UR10, c[0x0][0x38c] ;  /* 0x00007180ff0a77ac */ /* 0x002e620008000800 */
[----:B0-----:R-:W-:-:S13]  /*0120*/  ISETP.GE.AND P0, PT, R0, UR5, PT ;  /* 0x0000000500007c0c */ /* 0x001fda000bf06270 */
[----:B-1----:R-:W-:Y:S05]  /*0130*/  @P0 BRA `(.L_x_154) ;  /* 0x0000001400940947 */ /* 0x002fea0003800000 */
[----:B------:R-:W0:Y:S01]  /*0140*/  LDC R6, c[0x0][0x384] ;  /* 0x0000e100ff067b82 */ /* 0x000e220000000800 */
[----:B------:R-:W-:Y:S01]  /*0150*/  MOV R7, R0 ;  /* 0x0000000000077202 */ /* 0x000fe20000000f00 */
[----:B0-----:R-:W-:-:S05]  /*0160*/  IMAD R6, R6, UR4, RZ ;  /* 0x0000000406067c24 */ /* 0x001fca000f8e02ff */
[----:B------:R-:W-:-:S07]  /*0170*/  LEA R8, R6, R6, 0x1 ;  /* 0x0000000606087211 */ /* 0x000fce00078e08ff */
.L_x_194:
[----:B0-----:R-:W0:Y:S08]  /*0180*/  LDC R10, c[0x0][0x388] ;  /* 0x0000e200ff0a7b82 */ /* 0x001e300000000800 */
[----:B-1----:R-:W1:Y:S01]  /*0190*/  LDC.64 R12, c[0x0][0x3a0] ;  /* 0x0000e800ff0c7b82 */ /* 0x002e620000000a00 */
[----:B0-----:R-:W-:-:S05]  /*01a0*/  IMAD R9, R10, UR4, R7 ;  /* 0x000000040a097c24 */ /* 0x001fca000f8e0207 */
[----:B------:R-:W-:-:S05]  /*01b0*/  LEA R11, R9, R9, 0x1 ;  /* 0x00000009090b7211 */ /* 0x000fca00078e08ff */
[----:B-1----:R-:W-:-:S05]  /*01c0*/  IMAD.WIDE R12, R11, 0x4, R12 ;  /* 0x000000040b0c7825 */ /* 0x002fca00078e020c */
[----:B--2---:R0:W5:Y:S04]  /*01d0*/  LDG.E R10, desc[UR6][R12.64] ;  /* 0x000000060c0a7981 */ /* 0x004168000c1e1900 */
[----:B------:R0:W5:Y:S04]  /*01e0*/  LDG.E R11, desc[UR6][R12.64+0x4] ;  /* 0x000004060c0b7981 */ /* 0x000168000c1e1900 */
[----:B------:R0:W5:Y:S01]  /*01f0*/  LDG.E R18, desc[UR6][R12.64+0x8] ;  /* 0x000008060c127981 */ /* 0x000162000c1e1900 */
[----:B------:R-:W-:Y:S01]  /*0200*/  BSSY.RECONVERGENT B0, `(.L_x_155) ;  /* 0x000014f000007945 */ /* 0x000fe20003800200 */
.L_x_193:
[----:B-1----:R-:W1:Y:S01]  /*0210*/  LDCU UR5, c[0x0][0x384] ;  /* 0x00007080ff0577ac */ /* 0x002e620008000800 */
[----:B------:R-:W-:Y:S01]  /*0220*/  HFMA2 R19, -RZ, RZ, 0, 0 ;  /* 0x00000000ff137431 */ /* 0x000fe200000001ff */
[----:B------:R-:W-:Y:S01]  /*0230*/  MOV R22, RZ ;  /* 0x000000ff00167202 */ /* 0x000fe20000000f00 */
[----:B-1----:R-:W-:-:S09]  /*0240*/  UISETP.GE.U32.AND UP0, UPT, UR5, 0x4, UPT ;  /* 0x000000040500788c */ /* 0x002fd2000bf06070 */
[----:B--2---:R-:W-:Y:S05]  /*0250*/  BRA.U !UP0, `(.L_x_156) ;  /* 0x0000000908d87547 */ /* 0x004fea000b800000 */
[----:B------:R-:W-:Y:S02]  /*0260*/  MOV R22, RZ ;  /* 0x000000ff00167202 */ /* 0x000fe40000000f00 */
[----:B------:R-:W-:Y:S02]  /*0270*/  MOV R19, 0x1 ;  /* 0x0000000100137802 */ /* 0x000fe40000000f00 */
[----:B------:R-:W-:Y:S02]  /*0280*/  MOV R20, R8 ;  /* 0x0000000800147202 */ /* 0x000fe40000000f00 */
[----:B------:R-:W-:-:S07]  /*0290*/  MOV R21, R5 ;  /* 0x0000000500157202 */ /* 0x000fce0000000f00 */
.L_x_177:
[----:B0-----:R-:W0:Y:S02]  /*02a0*/  LDC.64 R12, c[0x0][0x398] ;  /* 0x0000e600ff0c7b82 */ /* 0x001e240000000a00 */
        /* <DEDUP_REMOVED lines=8> */
[----:B---3--:R-:W-:-:S03]  /*0330*/  FADD R15, -R10, R15 ;  /* 0x0000000f0a0f7221 */ /* 0x008fc60000000100 */
[----:B------:R-:W-:Y:S01]  /*0340*/  FMUL R14, R14, R14 ;  /* 0x0000000e0e0e7220 */ /* 0x000fe20000400000 */
[----:B----4-:R-:W-:-:S03]  /*0350*/  FADD R17, -R18, R17 ;  /* 0x0000001112117221 */ /* 0x010fc60000000100 */
[----:B------:R-:W-:-:S04]  /*0360*/  FFMA R14, R15, R15, R14 ;  /* 0x0000000f0f0e7223 */ /* 0x000fc8000000000e */
[----:B------:R-:W-:-:S04]  /*0370*/  FFMA R16, R17, R17, R14 ;  /* 0x0000001111107223 */ /* 0x000fc8000000000e */
[----:B------:R0:W1:Y:S01]  /*0380*/  MUFU.RSQ R15, R16 ;  /* 0x00000010000f7308 */ /* 0x0000620000001400 */
[----:B------:R-:W-:-:S04]  /*0390*/  IADD3 R14, PT, PT, R16, -0xd000000, RZ ;  /* 0xf3000000100e7810 */ /* 0x000fc80007ffe0ff */
[----:B------:R-:W-:-:S13]  /*03a0*/  ISETP.GT.U32.AND P0, PT, R14, 0x727fffff, PT ;  /* 0x727fffff0e00780c */ /* 0x000fda0003f04070 */
[----:B01----:R-:W-:Y:S05]  /*03b0*/  @!P0 BRA `(.L_x_158) ;  /* 0x0000000000148947 */ /* 0x003fea0003800000 */
[----:B------:R-:W-:Y:S02]  /*03c0*/  MOV R14, R16 ;  /* 0x00000010000e7202 */ /* 0x000fe40000000f00 */
[----:B------:R-:W-:-:S07]  /*03d0*/  MOV R16, 0x3f0 ;  /* 0x000003f000107802 */ /* 0x000fce0000000f00 */
[----:B------:R-:W-:Y:S05]  /*03e0*/  CALL.REL.NOINC `($__internal_2_$__cuda_sm20_sqrt_rn_f32_slowpath) ;  /* 0x0000001400047944 */ /* 0x000fea0003c00000 */
[----:B------:R-:W-:Y:S01]  /*03f0*/  MOV R23, R17 ;  /* 0x0000001100177202 */ /* 0x000fe20000000f00 */
[----:B------:R-:W-:Y:S06]  /*0400*/  BRA `(.L_x_159) ;  /* 0x0000000000107947 */ /* 0x000fec0003800000 */
.L_x_158:
[----:B------:R-:W-:Y:S01]  /*0410*/  FMUL.FTZ R23, R16, R15 ;  /* 0x0000000f10177220 */ /* 0x000fe20000410000 */
[----:B------:R-:W-:-:S03]  /*0420*/  FMUL.FTZ R15, R15, 0.5 ;  /* 0x3f0000000f0f7820 */ /* 0x000fc60000410000 */
[----:B------:R-:W-:-:S04]  /*0430*/  FFMA R14, -R23, R23, R16 ;  /* 0x00000017170e7223 */ /* 0x000fc80000000110 */
[----:B------:R-:W-:-:S07]  /*0440*/  FFMA R23, R14, R15, R23 ;  /* 0x0000000f0e177223 */ /* 0x000fce0000000017 */
.L_x_159:
[----:B------:R-:W-:Y:S05]  /*0450*/  BSYNC.RECONVERGENT B2 ;  /* 0x0000000000027941 */ /* 0x000fea0003800200 */
.L_x_157:
[----:B------:R-:W-:Y:S01]  /*0460*/  FADD R14, R23, -R4 ;  /* 0x80000004170e7221 */ /* 0x000fe20000000000 */
[----:B------:R-:W-:Y:S01]  /*0470*/  UMOV UR8, 0xa0b5ed8d ;  /* 0xa0b5ed8d00087882 */ /* 0x000fe20000000000 */
[----:B------:R-:W-:Y:S01]  /*0480*/  UMOV UR9, 0x3eb0c6f7 ;  /* 0x3eb0c6f700097882 */ /* 0x000fe20000000000 */
[----:B------:R-:W-:Y:S03]  /*0490*/  BSSY.RECONVERGENT B2, `(.L_x_160) ;  /* 0x000000f000027945 */ /* 0x000fe60003800200 */
[----:B------:R-:W0:Y:S02]  /*04a0*/  F2F.F64.F32 R14, |R14| ;  /* 0x4000000e000e7310 */ /* 0x000e240000201800 */
[----:B0-----:R-:W-:-:S06]  /*04b0*/  DSETP.GT.AND P0, PT, R14, UR8, PT ;  /* 0x000000080e007e2a */ /* 0x001fcc000bf04000 */
[----:B------:R-:W-:-:S13]  /*04c0*/  FSETP.GEU.OR P0, PT, R23, R4, !P0 ;  /* 0x000000041700720b */ /* 0x000fda000470e400 */
[----:B------:R-:W-:Y:S05]  /*04d0*/  @P0 BRA `(.L_x_161) ;  /* 0x0000000000280947 */ /* 0x000fea0003800000 */
[----:B------:R-:W-:-:S13]  /*04e0*/  ISETP.GE.AND P0, PT, R22, UR10, PT ;  /* 0x0000000a16007c0c */ /* 0x000fda000bf06270 */
[----:B------:R-:W0:Y:S01]  /*04f0*/  @!P0 LDC.64 R16, c[0x0][0x3a8] ;  /* 0x0000ea00ff108b82 */ /* 0x000e220000000a00 */
[----:B------:R-:W-:Y:S01]  /*0500*/  @!P0 IMAD R25, R9, UR10, R22 ;  /* 0x0000000a09198c24 */ /* 0x000fe2000f8e0216 */
[----:B------:R-:W-:Y:S02]  /*0510*/  @!P0 IADD3 R27, PT, PT, R19, -0x1, RZ ;  /* 0xffffffff131b8810 */ /* 0x000fe40007ffe0ff */
[----:B------:R-:W-:-:S04]  /*0520*/  IADD3 R22, PT, PT, R22, 0x1, RZ ;  /* 0x0000000116167810 */ /* 0x000fc80007ffe0ff */
[----:B------:R-:W1:Y:S01]  /*0530*/  @!P0 LDC.64 R14, c[0x0][0x3b8] ;  /* 0x0000ee00ff0e8b82 */ /* 0x000e620000000a00 */
[----:B0-----:R-:W-:-:S05]  /*0540*/  @!P0 IMAD.WIDE R16, R25, 0x4, R16 ;  /* 0x0000000419108825 */ /* 0x001fca00078e0210 */
[----:B------:R0:W-:Y:S01]  /*0550*/  @!P0 STG.E desc[UR6][R16.64], R27 ;  /* 0x0000001b10008986 */ /* 0x0001e2000c101906 */
[----:B-1----:R-:W-:-:S05]  /*0560*/  @!P0 IMAD.WIDE R14, R25, 0x4, R14 ;  /* 0x00000004190e8825 */ /* 0x002fca00078e020e */
[----:B------:R0:W-:Y:S02]  /*0570*/  @!P0 STG.E desc[UR6][R14.64], R23 ;  /* 0x000000170e008986 */ /* 0x0001e4000c101906 */
.L_x_161:
[----:B------:R-:W-:Y:S05]  /*0580*/  BSYNC.RECONVERGENT B2 ;  /* 0x0000000000027941 */ /* 0x000fea0003800200 */
.L_x_160:
[----:B0-----:R-:W2:Y:S04]  /*0590*/  LDG.E R14, desc[UR6][R12.64+0x10] ;  /* 0x000010060c0e7981 */ /* 0x001ea8000c1e1900 */
[----:B------:R-:W3:Y:S04]  /*05a0*/  LDG.E R15, desc[UR6][R12.64+0xc] ;  /* 0x00000c060c0f7981 */ /* 0x000ee8000c1e1900 */
[----:B------:R-:W4:Y:S01]  /*05b0*/  LDG.E R17, desc[UR6][R12.64+0x14] ;  /* 0x000014060c117981 */ /* 0x000f22000c1e1900 */
[----:B------:R-:W-:Y:S01]  /*05c0*/  BSSY.RECONVERGENT B2, `(.L_x_162) ;  /* 0x0000014000027945 */ /* 0x000fe20003800200 */
[----:B--2---:R-:W-:Y:S01]  /*05d0*/  FADD R14, -R11, R14 ;  /* 0x0000000e0b0e7221 */ /* 0x004fe20000000100 */
        /* <DEDUP_REMOVED lines=14> */
.L_x_163:
[----:B------:R-:W-:Y:S01]  /*06c0*/  FMUL.FTZ R23, R16, R15 ;  /* 0x0000000f10177220 */ /* 0x000fe20000410000 */
[----:B------:R-:W-:-:S03]  /*06d0*/  FMUL.FTZ R15, R15, 0.5 ;  /* 0x3f0000000f0f7820 */ /* 0x000fc60000410000 */
[----:B------:R-:W-:-:S04]  /*06e0*/  FFMA R14, -R23, R23, R16 ;  /* 0x00000017170e7223 */ /* 0x000fc80000000110 */
[----:B------:R-:W-:-:S07]  /*06f0*/  FFMA R23, R14, R15, R23 ;  /* 0x0000000f0e177223 */ /* 0x000fce0000000017 */
.L_x_164:
[----:B------:R-:W-:Y:S05]  /*0700*/  BSYNC.RECONVERGENT B2 ;  /* 0x0000000000027941 */ /* 0x000fea0003800200 */
.L_x_162:
        /* <DEDUP_REMOVED lines=11> */
[----:B------:R-:W-:-:S06]  /*07c0*/  IADD3 R22, PT, PT, R22, 0x1, RZ ;  /* 0x0000000116167810 */ /* 0x000fcc0007ffe0ff */
[----:B------:R-:W1:Y:S01]  /*07d0*/  @!P0 LDC.64 R14, c[0x0][0x3b8] ;  /* 0x0000ee00ff0e8b82 */ /* 0x000e620000000a00 */
[----:B0-----:R-:W-:-:S05]  /*07e0*/  @!P0 IMAD.WIDE R16, R25, 0x4, R16 ;  /* 0x0000000419108825 */ /* 0x001fca00078e0210 */
[----:B------:R0:W-:Y:S01]  /*07f0*/  @!P0 STG.E desc[UR6][R16.64], R19 ;  /* 0x0000001310008986 */ /* 0x0001e2000c101906 */
[----:B-1----:R-:W-:-:S05]  /*0800*/  @!P0 IMAD.WIDE R14, R25, 0x4, R14 ;  /* 0x00000004190e8825 */ /* 0x002fca00078e020e */
[----:B------:R0:W-:Y:S02]  /*0810*/  @!P0 STG.E desc[UR6][R14.64], R23 ;  /* 0x000000170e008986 */ /* 0x0001e4000c101906 */
.L_x_166:
[----:B------:R-:W-:Y:S05]  /*0820*/  BSYNC.RECONVERGENT B2 ;  /* 0x0000000000027941 */ /* 0x000fea0003800200 */
.L_x_165:
        /* <DEDUP_REMOVED lines=19> */
.L_x_168:
[----:B------:R-:W-:Y:S01]  /*0960*/  FMUL.FTZ R23, R16, R15 ;  /* 0x0000000f10177220 */ /* 0x000fe20000410000 */
[----:B------:R-:W-:-:S03]  /*0970*/  FMUL.FTZ R15, R15, 0.5 ;  /* 0x3f0000000f0f7820 */ /* 0x000fc60000410000 */
[----:B------:R-:W-:-:S04]  /*0980*/  FFMA R14, -R23, R23, R16 ;  /* 0x00000017170e7223 */ /* 0x000fc80000000110 */
[----:B------:R-:W-:-:S07]  /*0990*/  FFMA R23, R14, R15, R23 ;  /* 0x0000000f0e177223 */ /* 0x000fce0000000017 */
.L_x_169:
[----:B------:R-:W-:Y:S05]  /*09a0*/  BSYNC.RECONVERGENT B2 ;  /* 0x0000000000027941 */ /* 0x000fea0003800200 */
.L_x_167:
        /* <DEDUP_REMOVED lines=11> */
[----:B------:R-:W-:Y:S02]  /*0a60*/  @!P0 IADD3 R25, PT, PT, R19, 0x1, RZ ;  /* 0x0000000113198810 */ /* 0x000fe40007ffe0ff */
[----:B------:R-:W-:-:S04]  /*0a70*/  IADD3 R22, PT, PT, R22, 0x1, RZ ;  /* 0x0000000116167810 */ /* 0x000fc80007ffe0ff */
[----:B------:R-:W1:Y:S01]  /*0a80*/  @!P0 LDC.64 R14, c[0x0][0x3b8] ;  /* 0x0000ee00ff0e8b82 */ /* 0x000e620000000a00 */
[----:B0-----:R-:W-:-:S05]  /*0a90*/  @!P0 IMAD.WIDE R16, R27, 0x4, R16 ;  /* 0x000000041b108825 */ /* 0x001fca00078e0210 */
[----:B------:R0:W-:Y:S01]  /*0aa0*/  @!P0 STG.E desc[UR6][R16.64], R25 ;  /* 0x0000001910008986 */ /* 0x0001e2000c101906 */
[----:B-1----:R-:W-:-:S05]  /*0ab0*/  @!P0 IMAD.WIDE R14, R27, 0x4, R14 ;  /* 0x000000041b0e8825 */ /* 0x002fca00078e020e */
[----:B------:R0:W-:Y:S02]  /*0ac0*/  @!P0 STG.E desc[UR6][R14.64], R23 ;  /* 0x000000170e008986 */ /* 0x0001e4000c101906 */
.L_x_171:
[----:B------:R-:W-:Y:S05]  /*0ad0*/  BSYNC.RECONVERGENT B2 ;  /* 0x0000000000027941 */ /* 0x000fea0003800200 */
.L_x_170:
        /* <DEDUP_REMOVED lines=17> */
[----:B------:R-:W-:Y:S05]  /*0bf0*/  BRA `(.L_x_174) ;  /* 0x0000000000107947 */ /* 0x000fea0003800000 */
.L_x_173:
[----:B------:R-:W-:Y:S01]  /*0c00*/  FMUL.FTZ R17, R16, R15 ;  /* 0x0000000f10117220 */ /* 0x000fe20000410000 */
[----:B------:R-:W-:-:S03]  /*0c10*/  FMUL.FTZ R13, R15, 0.5 ;  /* 0x3f0000000f0d7820 */ /* 0x000fc60000410000 */
[----:B------:R-:W-:-:S04]  /*0c20*/  FFMA R12, -R17, R17, R16 ;  /* 0x00000011110c7223 */ /* 0x000fc80000000110 */
[----:B------:R-:W-:-:S07]  /*0c30*/  FFMA R17, R12, R13, R17 ;  /* 0x0000000d0c117223 */ /* 0x000fce0000000011 */
.L_x_174:
[----:B------:R-:W-:Y:S05]  /*0c40*/  BSYNC.RECONVERGENT B2 ;  /* 0x0000000000027941 */ /* 0x000fea0003800200 */
.L_x_172:
        /* <DEDUP_REMOVED lines=18> */
.L_x_176:
[----:B------:R-:W-:Y:S05]  /*0d70*/  BSYNC.RECONVERGENT B2 ;  /* 0x0000000000027941 */ /* 0x000fea0003800200 */
.L_x_175:
[----:B------:R-:W-:Y:S02]  /*0d80*/  IADD3 R19, PT, PT, R19, 0x4, RZ ;  /* 0x0000000413137810 */ /* 0x000fe40007ffe0ff */
[----:B------:R-:W-:Y:S01]  /*0d90*/  IADD3 R20, PT, PT, R20, 0xc, RZ ;  /* 0x0000000c14147810 */ /* 0x000fe20007ffe0ff */
[----:B------:R-:W-:Y:S06]  /*0da0*/  @P1 BRA `(.L_x_177) ;  /* 0xfffffff4003c1947 */ /* 0x000fec000383ffff */
[----:B------:R-:W-:-:S07]  /*0db0*/  MOV R19, R2 ;  /* 0x0000000200137202 */ /* 0x000fce0000000f00 */
.L_x_156:
[----:B------:R-:W-:-:S13]  /*0dc0*/  ISETP.NE.AND P0, PT, R3, RZ, PT ;  /* 0x000000ff0300720c */ /* 0x000fda0003f05270 */
[----:B------:R-:W-:Y:S05]  /*0dd0*/  @!P0 BRA `(.L_x_178) ;  /* 0x0000000800288947 */ /* 0x000fea0003800000 */
[----:B0-----:R-:W0:Y:S01]  /*0de0*/  LDC.64 R12, c[0x0][0x398] ;  /* 0x0000e600ff0c7b82 */ /* 0x001e220000000a00 */
[----:B------:R-:W-:-:S04]  /*0df0*/  IADD3 R14, PT, PT, R6, R19, RZ ;  /* 0x00000013060e7210 */ /* 0x000fc80007ffe0ff */
[----:B------:R-:W-:-:S05]  /*0e00*/  LEA R15, R14, R14, 0x1 ;  /* 0x0000000e0e0f7211 */ /* 0x000fca00078e08ff */
[----:B0-----:R-:W-:-:S05]  /*0e10*/  IMAD.WIDE R12, R15, 0x4, R12 ;  /* 0x000000040f0c7825 */ /* 0x001fca00078e020c */
[----:B------:R-:W2:Y:S04]  /*0e20*/  LDG.E R14, desc[UR6][R12.64+0x4] ;  /* 0x000004060c0e7981 */ /* 0x000ea8000c1e1900 */
[----:B------:R-:W3:Y:S04]  /*0e30*/  LDG.E R15, desc[UR6][R12.64] ;  /* 0x000000060c0f7981 */ /* 0x000ee8000c1e1900 */
[----:B------:R-:W4:Y:S01]  /*0e40*/  LDG.E R17, desc[UR6][R12.64+0x8] ;  /* 0x000008060c117981 */ /* 0x000f22000c1e1900 */
[----:B------:R-:W-:Y:S01]  /*0e50*/  BSSY.RECONVERGENT B2, `(.L_x_179) ;  /* 0x0000014000027945 */ /* 0x000fe20003800200 */
        /* <DEDUP_REMOVED lines=15> */
.L_x_180:
[----:B------:R-:W-:Y:S01]  /*0f50*/  FMUL.FTZ R21, R16, R15 ;  /* 0x0000000f10157220 */ /* 0x000fe20000410000 */
[----:B------:R-:W-:-:S03]  /*0f60*/  FMUL.FTZ R15, R15, 0.5 ;  /* 0x3f0000000f0f7820 */ /* 0x000fc60000410000 */
[----:B------:R-:W-:-:S04]  /*0f70*/  FFMA R14, -R21, R21, R16 ;  /* 0x00000015150e7223 */ /* 0x000fc80000000110 */
[----:B------:R-:W-:-:S07]  /*0f80*/  FFMA R21, R14, R15, R21 ;  /* 0x0000000f0e157223 */ /* 0x000fce0000000015 */
.L_x_181:
[----:B------:R-:W-:Y:S05]  /*0f90*/  BSYNC.RECONVERGENT B2 ;  /* 0x0000000000027941 */ /* 0x000fea0003800200 */
.L_x_179:
[----:B------:R-:W-:Y:S01]  /*0fa0*/  FADD R14, R21, -R4 ;  /* 0x80000004150e7221 */ /* 0x000fe20000000000 */
[----:B------:R-:W-:Y:S01]  /*0fb0*/  UMOV UR8, 0xa0b5ed8d ;  /* 0xa0b5ed8d00087882 */ /* 0x000fe20000000000 */
[----:B------:R-:W-:Y:S01]  /*0fc0*/  UMOV UR9, 0x3eb0c6f7 ;  /* 0x3eb0c6f700097882 */ /* 0x000fe20000000000 */
[----:B------:R-:W-:Y:S01]  /*0fd0*/  BSSY.RECONVERGENT B2, `(.L_x_182) ;  /* 0x0000010000027945 */ /* 0x000fe20003800200 */
[----:B------:R-:W-:Y:S02]  /*0fe0*/  ISETP.NE.AND P1, PT, R3, 0x1, PT ;  /* 0x000000010300780c */ /* 0x000fe40003f25270 */
[----:B------:R-:W0:Y:S02]  /*0ff0*/  F2F.F64.F32 R14, |R14| ;  /* 0x4000000e000e7310 */ /* 0x000e240000201800 */
[----:B0-----:R-:W-:-:S06]  /*1000*/  DSETP.GT.AND P0, PT, R14, UR8, PT ;  /* 0x000000080e007e2a */ /* 0x001fcc000bf04000 */
[----:B------:R-:W-:-:S13]  /*1010*/  FSETP.GEU.OR P0, PT, R21, R4, !P0 ;  /* 0x000000041500720b */ /* 0x000fda000470e400 */
[----:B------:R-:W-:Y:S05]  /*1020*/  @P0 BRA `(.L_x_183) ;  /* 0x0000000000280947 */ /* 0x000fea0003800000 */
[----:B------:R-:W0:Y:S02]  /*1030*/  LDCU UR5, c[0x0][0x38c] ;  /* 0x00007180ff0577ac */ /* 0x000e240008000800 */
[----:B0-----:R-:W-:-:S13]  /*1040*/  ISETP.GE.AND P0, PT, R22, UR5, PT ;  /* 0x0000000516007c0c */ /* 0x001fda000bf06270 */
        /* <DEDUP_REMOVED lines=8> */
.L_x_183:
[----:B------:R-:W-:Y:S05]  /*10d0*/  BSYNC.RECONVERGENT B2 ;  /* 0x0000000000027941 */ /* 0x000fea0003800200 */
.L_x_182:
[----:B------:R-:W-:Y:S04]  /*10e0*/  BSSY.RECONVERGENT B2, `(.L_x_178) ;  /* 0x0000059000027945 */ /* 0x000fe80003800200 */
[----:B------:R-:W-:Y:S05]  /*10f0*/  @!P1 BRA `(.L_x_184) ;  /* 0x00000004005c9947 */ /* 0x000fea0003800000 */
        /* <DEDUP_REMOVED lines=19> */
.L_x_186:
[----:B------:R-:W-:Y:S01]  /*1230*/  FMUL.FTZ R21, R16, R15 ;  /* 0x0000000f10157220 */ /* 0x000fe20000410000 */
[----:B------:R-:W-:-:S03]  /*1240*/  FMUL.FTZ R15, R15, 0.5 ;  /* 0x3f0000000f0f7820 */ /* 0x000fc60000410000 */
[----:B------:R-:W-:-:S04]  /*1250*/  FFMA R14, -R21, R21, R16 ;  /* 0x00000015150e7223 */ /* 0x000fc80000000110 */
[----:B------:R-:W-:-:S07]  /*1260*/  FFMA R21, R14, R15, R21 ;  /* 0x0000000f0e157223 */ /* 0x000fce0000000015 */
.L_x_187:
[----:B------:R-:W-:Y:S05]  /*1270*/  BSYNC.RECONVERGENT B3 ;  /* 0x0000000000037941 */ /* 0x000fea0003800200 */
.L_x_185:
        /* <DEDUP_REMOVED lines=20> */
.L_x_189:
[----:B------:R-:W-:Y:S05]  /*13c0*/  BSYNC.RECONVERGENT B3 ;  /* 0x0000000000037941 */ /* 0x000fea0003800200 */
.L_x_188:
        /* <DEDUP_REMOVED lines=19> */
.L_x_191:
[----:B------:R-:W-:Y:S01]  /*1500*/  FMUL.FTZ R17, R16, R15 ;  /* 0x0000000f10117220 */ /* 0x000fe20000410000 */
[----:B------:R-:W-:-:S03]  /*1510*/  FMUL.FTZ R13, R15, 0.5 ;  /* 0x3f0000000f0d7820 */ /* 0x000fc60000410000 */
[----:B------:R-:W-:-:S04]  /*1520*/  FFMA R12, -R17, R17, R16 ;  /* 0x00000011110c7223 */ /* 0x000fc80000000110 */
[----:B------:R-:W-:-:S07]  /*1530*/  FFMA R17, R12, R13, R17 ;  /* 0x0000000d0c117223 */ /* 0x000fce0000000011 */
.L_x_192:
[----:B------:R-:W-:Y:S05]  /*1540*/  BSYNC.RECONVERGENT B3 ;  /* 0x0000000000037941 */ /* 0x000fea0003800200 */
.L_x_190:
[----:B------:R-:W-:Y:S01]  /*1550*/  FADD R12, R17, -R4 ;  /* 0x80000004110c7221 */ /* 0x000fe20000000000 */
[----:B------:R-:W-:Y:S01]  /*1560*/  UMOV UR8, 0xa0b5ed8d ;  /* 0xa0b5ed8d00087882 */ /* 0x000fe20000000000 */
[----:B------:R-:W-:-:S04]  /*1570*/  UMOV UR9, 0x3eb0c6f7 ;  /* 0x3eb0c6f700097882 */ /* 0x000fc80000000000 */
        /* <DEDUP_REMOVED lines=15> */
.L_x_184:
[----:B------:R-:W-:Y:S05]  /*1670*/  BSYNC.RECONVERGENT B2 ;  /* 0x0000000000027941 */ /* 0x000fea0003800200 */
.L_x_178:
[----:B0-2---:R-:W0:Y:S01]  /*1680*/  F2F.F64.F32 R12, R4 ;  /* 0x00000004000c7310 */ /* 0x005e220000201800 */
[----:B------:R-:W-:Y:S01]  /*1690*/  UMOV UR8, 0x9999999a ;  /* 0x9999999a00087882 */ /* 0x000fe20000000000 */
[----:B------:R-:W-:Y:S01]  /*16a0*/  UMOV UR9, 0x3fa99999 ;  /* 0x3fa9999900097882 */ /* 0x000fe20000000000 */
[----:B------:R-:W-:Y:S01]  /*16b0*/  ISETP.NE.AND P0, PT, R22, RZ, PT ;  /* 0x000000ff1600720c */ /* 0x000fe20003f05270 */
[----:B0-----:R-:W-:-:S06]  /*16c0*/  DADD R12, R12, UR8 ;  /* 0x000000080c0c7e29 */ /* 0x001fcc0008000000 */
[----:B------:R1:W2:Y:S06]  /*16d0*/  F2F.F32.F64 R4, R12 ;  /* 0x0000000c00047310 */ /* 0x0002ac0000301000 */
[----:B------:R-:W-:Y:S05]  /*16e0*/  @!P0 BRA `(.L_x_193) ;  /* 0xffffffe800c88947 */ /* 0x000fea000383ffff */
[----:B------:R-:W-:Y:S05]  /*16f0*/  BSYNC.RECONVERGENT B0 ;  /* 0x0000000000007941 */ /* 0x000fea0003800200 */
.L_x_155:
[----:B-----5:R-:W0:Y:S01]  /*1700*/  LDC.64 R10, c[0x0][0x3b0] ;  /* 0x0000ec00ff0a7b82 */ /* 0x020e220000000a00 */
[----:B------:R-:W3:Y:S01]  /*1710*/  LDCU.64 UR8, c[0x0][0x388] ;  /* 0x00007100ff0877ac */ /* 0x000ee20008000a00 */
[----:B------:R-:W4:Y:S02]  /*1720*/  LDCU UR5, c[0x0][0x360] ;  /* 0x00006c00ff0577ac */ /* 0x000f240008000800 */
[----:B----4-:R-:W-:Y:S01]  /*1730*/  IADD3 R7, PT, PT, R7, UR5, RZ ;  /* 0x0000000507077c10 */ /* 0x010fe2000fffe0ff */
[----:B0-----:R-:W-:Y:S01]  /*1740*/  IMAD.WIDE R10, R9, 0x4, R10 ;  /* 0x00000004090a7825 */ /* 0x001fe200078e020a */
[----:B---3--:R-:W-:Y:S02]  /*1750*/  VIMNMX R9, PT, PT, R22, UR9, PT ;  /* 0x0000000916097c48 */ /* 0x008fe4000bfe0100 */
[----:B------:R-:W-:-:S03]  /*1760*/  ISETP.GE.AND P0, PT, R7, UR8, PT ;  /* 0x0000000807007c0c */ /* 0x000fc6000bf06270 */
[----:B------:R0:W-:Y:S10]  /*1770*/  STG.E desc[UR6][R10.64], R9 ;  /* 0x000000090a007986 */ /* 0x0001f4000c101906 */
[----:B------:R-:W-:Y:S05]  /*1780*/  @!P0 BRA `(.L_x_194) ;  /* 0xffffffe8007c8947 */ /* 0x000fea000383ffff */
.L_x_154:
[----:B--2---:R-:W-:Y:S05]  /*1790*/  BSYNC.RECONVERGENT B1 ;  /* 0x0000000000017941 */ /* 0x004fea0003800200 */
.L_x_153:
[----:B------:R-:W2:Y:S01]  /*17a0*/  LDCU UR5, c[0x0][0x370] ;  /* 0x00006e00ff0577ac */ /* 0x000ea20008000800 */
[----:B------:R-:W3:Y:S01]  /*17b0*/  LDCU UR8, c[0x0][0x380] ;  /* 0x00007000ff0877ac */ /* 0x000ee20008000800 */
[----:B--2---:R-:W-:-:S04]  /*17c0*/  UIADD3 UR4, UPT, UPT, UR5, UR4, URZ ;  /* 0x0000000405047290 */ /* 0x004fc8000fffe0ff */
[----:B---3--:R-:W-:-:S09]  /*17d0*/  UISETP.GE.AND UP0, UPT, UR4, UR8, UPT ;  /* 0x000000080400728c */ /* 0x008fd2000bf06270 */
[----:B------:R-:W-:Y:S05]  /*17e0*/  BRA.U !UP0, `(.L_x_195) ;  /* 0xffffffe908407547 */ /* 0x000fea000b83ffff */
[----:B------:R-:W-:Y:S05]  /*17f0*/  EXIT ;  /* 0x000000000000794d */ /* 0x000fea0003800000 */
        .weak           $__internal_2_$__cuda_sm20_sqrt_rn_f32_slowpath
        .type           $__internal_2_$__cuda_sm20_sqrt_rn_f32_slowpath,@function
        .size           $__internal_2_$__cuda_sm20_sqrt_rn_f32_slowpath,(.L_x_200 - $__internal_2_$__cuda_sm20_sqrt_rn_f32_slowpath)
$__internal_2_$__cuda_sm20_sqrt_rn_f32_slowpath:
        /* <DEDUP_REMOVED lines=13> */
[----:B------:R-:W-:Y:S01]  /*18d0*/  @P0 FMUL.FTZ R24, R17, 0.5 ;  /* 0x3f00000011180820 */ /* 0x000fe20000410000 */
[----:B------:R-:W-:Y:S02]  /*18e0*/  @!P0 MOV R17, R14 ;  /* 0x0000000e00118202 */ /* 0x000fe40000000f00 */
[----:B------:R-:W-:-:S04]  /*18f0*/  @P0 FADD.FTZ R23, -R15, -RZ ;  /* 0x800000ff0f170221 */ /* 0x000fc80000010100 */
[----:B------:R-:W-:-:S04]  /*1900*/  @P0 FFMA R28, R15, R23, R26 ;  /* 0x000000170f1c0223 */ /* 0x000fc8000000001a */
[----:B------:R-:W-:-:S04]  /*1910*/  @P0 FFMA R24, R28, R24, R15 ;  /* 0x000000181c180223 */ /* 0x000fc8000000000f */
[----:B------:R-:W-:-:S07]  /*1920*/  @P0 FMUL.FTZ R17, R24, 2.3283064365386962891e-10 ;  /* 0x2f80000018110820 */ /* 0x000fce0000410000 */
.L_x_196:
[----:B------:R-:W-:Y:S01]  /*1930*/  HFMA2 R15, -RZ, RZ, 0, 0 ;  /* 0x00000000ff0f7431 */ /* 0x000fe200000001ff */
[----:B------:R-:W-:-:S04]  /*1940*/  MOV R14, R16 ;  /* 0x00000010000e7202 */ /* 0x000fc80000000f00 */
[----:B------:R-:W-:Y:S05]  /*1950*/  RET.REL.NODEC R14 `(_Z16cal_nnidx_sphereiiiifPKfS0_PiS1_Pf) ;  /* 0xffffffe40ea87950 */ /* 0x000fea0003c3ffff */
.L_x_197:
        /* <DEDUP_REMOVED lines=10> */
.L_x_200:


//--------------------- .nv.shared.reserved.0     --------------------------
	.section	.nv.shared.reserved.0,"aw",@nobits
	.weak		__nv_reservedSMEM_offset_0_alias
	.size		__nv_reservedSMEM_offset_0_alias, 0, 64
	.other		__nv_reservedSMEM_offset_0_alias,@"STO_CUDA_RESERVED_SHARED STV_DEFAULT"
__nv_reservedSMEM_offset_0_alias:
	.zero		0
	.zero		64


//--------------------- .nv.constant0._Z9cal_nnidxiiiPKfS0_PiPf --------------------------
	.section	.nv.constant0._Z9cal_nnidxiiiPKfS0_PiPf,"a",@progbits
	.sectionflags	@""
	.align	4
.nv.constant0._Z9cal_nnidxiiiPKfS0_PiPf:
	.zero		944


//--------------------- .nv.constant0._Z14cal_nnidx_cubeiiiiifPKfS0_PiS1_ --------------------------
	.section	.nv.constant0._Z14cal_nnidx_cubeiiiiifPKfS0_PiS1_,"a",@progbits
	.sectionflags	@""
	.align	4
.nv.constant0._Z14cal_nnidx_cubeiiiiifPKfS0_PiS1_:
	.zero		952


//--------------------- .nv.constant0._Z16cal_nnidx_sphereiiiifPKfS0_PiS1_Pf --------------------------
	.section	.nv.constant0._Z16cal_nnidx_sphereiiiifPKfS0_PiS1_Pf,"a",@progbits
	.sectionflags	@""
	.align	4
.nv.constant0._Z16cal_nnidx_sphereiiiifPKfS0_PiS1_Pf:
	.zero		960


//--------------------- SYMBOLS --------------------------

	.type		.nv.reservedSmem.offset0,@object
	.size		.nv.reservedSmem.offset0,0x4
